//
// Generated by NVIDIA NVVM Compiler
//
// Compiler Build ID: CL-36424714
// Cuda compilation tools, release 13.0, V13.0.88
// Based on NVVM 20.0.0
//

.version 9.0
.target sm_100
.address_size 64

	// .globl	_Z9native_mmPfS_S_iiiiii
.extern .func  (.param .b32 func_retval0) vprintf
(
	.param .b64 vprintf_param_0,
	.param .b64 vprintf_param_1
)
;
// _ZZ8tiled_mmPfS_S_iiiiiiE5tileA has been demoted
// _ZZ8tiled_mmPfS_S_iiiiiiE5tileB has been demoted
// _ZZ22tiled_mm_double_bufferPfS_S_iiiiiiE5tileA has been demoted
// _ZZ22tiled_mm_double_bufferPfS_S_iiiiiiE5tileB has been demoted
.global .align 1 .b8 $str[22] = {65, 115, 115, 101, 114, 116, 105, 111, 110, 32, 37, 115, 32, 102, 97, 105, 108, 101, 100, 33, 10};
.global .align 1 .b8 $str$1[12] = {110, 95, 105, 116, 101, 114, 37, 50, 61, 61, 48};

.visible .entry _Z9native_mmPfS_S_iiiiii(
	.param .u64 .ptr .align 1 _Z9native_mmPfS_S_iiiiii_param_0,
	.param .u64 .ptr .align 1 _Z9native_mmPfS_S_iiiiii_param_1,
	.param .u64 .ptr .align 1 _Z9native_mmPfS_S_iiiiii_param_2,
	.param .u32 _Z9native_mmPfS_S_iiiiii_param_3,
	.param .u32 _Z9native_mmPfS_S_iiiiii_param_4,
	.param .u32 _Z9native_mmPfS_S_iiiiii_param_5,
	.param .u32 _Z9native_mmPfS_S_iiiiii_param_6,
	.param .u32 _Z9native_mmPfS_S_iiiiii_param_7,
	.param .u32 _Z9native_mmPfS_S_iiiiii_param_8
)
{
	.reg .pred 	%p<13>;
	.reg .b32 	%r<46>;
	.reg .b32 	%f<68>;
	.reg .b64 	%rd<40>;

	ld.param.u64 	%rd5, [_Z9native_mmPfS_S_iiiiii_param_0];
	ld.param.u64 	%rd6, [_Z9native_mmPfS_S_iiiiii_param_1];
	ld.param.u64 	%rd4, [_Z9native_mmPfS_S_iiiiii_param_2];
	ld.param.u32 	%r22, [_Z9native_mmPfS_S_iiiiii_param_6];
	ld.param.u32 	%r23, [_Z9native_mmPfS_S_iiiiii_param_7];
	ld.param.u32 	%r21, [_Z9native_mmPfS_S_iiiiii_param_8];
	cvta.to.global.u64 	%rd1, %rd6;
	cvta.to.global.u64 	%rd2, %rd5;
	mov.u32 	%r24, %ctaid.x;
	mov.u32 	%r25, %ntid.x;
	mov.u32 	%r26, %tid.x;
	mad.lo.s32 	%r1, %r24, %r25, %r26;
	mov.u32 	%r27, %ctaid.y;
	mov.u32 	%r28, %ntid.y;
	mov.u32 	%r29, %tid.y;
	mad.lo.s32 	%r30, %r27, %r28, %r29;
	setp.ge.s32 	%p1, %r1, %r22;
	setp.ge.s32 	%p2, %r30, %r23;
	or.pred  	%p3, %p1, %p2;
	@%p3 bra 	$L__BB0_14;
	setp.lt.s32 	%p4, %r21, 1;
	mov.f32 	%f67, 0f00000000;
	@%p4 bra 	$L__BB0_13;
	mul.lo.s32 	%r3, %r21, %r1;
	and.b32  	%r4, %r21, 7;
	setp.lt.u32 	%p5, %r21, 8;
	mov.f32 	%f67, 0f00000000;
	mov.b32 	%r44, 0;
	@%p5 bra 	$L__BB0_5;
	and.b32  	%r44, %r21, 2147483640;
	neg.s32 	%r42, %r44;
	shl.b32 	%r7, %r23, 3;
	add.s64 	%rd3, %rd2, 16;
	mov.f32 	%f67, 0f00000000;
	mul.wide.s32 	%rd11, %r23, 4;
	mov.u32 	%r40, %r3;
	mov.u32 	%r41, %r30;
$L__BB0_4:
	.pragma "nounroll";
	mul.wide.s32 	%rd7, %r40, 4;
	add.s64 	%rd8, %rd3, %rd7;
	ld.global.f32 	%f17, [%rd8+-16];
	mul.wide.s32 	%rd9, %r41, 4;
	add.s64 	%rd10, %rd1, %rd9;
	ld.global.f32 	%f18, [%rd10];
	fma.rn.f32 	%f19, %f17, %f18, %f67;
	ld.global.f32 	%f20, [%rd8+-12];
	add.s64 	%rd12, %rd10, %rd11;
	ld.global.f32 	%f21, [%rd12];
	fma.rn.f32 	%f22, %f20, %f21, %f19;
	ld.global.f32 	%f23, [%rd8+-8];
	add.s64 	%rd13, %rd12, %rd11;
	ld.global.f32 	%f24, [%rd13];
	fma.rn.f32 	%f25, %f23, %f24, %f22;
	ld.global.f32 	%f26, [%rd8+-4];
	add.s64 	%rd14, %rd13, %rd11;
	ld.global.f32 	%f27, [%rd14];
	fma.rn.f32 	%f28, %f26, %f27, %f25;
	ld.global.f32 	%f29, [%rd8];
	add.s64 	%rd15, %rd14, %rd11;
	ld.global.f32 	%f30, [%rd15];
	fma.rn.f32 	%f31, %f29, %f30, %f28;
	ld.global.f32 	%f32, [%rd8+4];
	add.s64 	%rd16, %rd15, %rd11;
	ld.global.f32 	%f33, [%rd16];
	fma.rn.f32 	%f34, %f32, %f33, %f31;
	ld.global.f32 	%f35, [%rd8+8];
	add.s64 	%rd17, %rd16, %rd11;
	ld.global.f32 	%f36, [%rd17];
	fma.rn.f32 	%f37, %f35, %f36, %f34;
	ld.global.f32 	%f38, [%rd8+12];
	add.s64 	%rd18, %rd17, %rd11;
	ld.global.f32 	%f39, [%rd18];
	fma.rn.f32 	%f67, %f38, %f39, %f37;
	add.s32 	%r42, %r42, 8;
	add.s32 	%r41, %r41, %r7;
	add.s32 	%r40, %r40, 8;
	setp.ne.s32 	%p6, %r42, 0;
	@%p6 bra 	$L__BB0_4;
$L__BB0_5:
	setp.eq.s32 	%p7, %r4, 0;
	@%p7 bra 	$L__BB0_13;
	and.b32  	%r15, %r21, 3;
	setp.lt.u32 	%p8, %r4, 4;
	@%p8 bra 	$L__BB0_8;
	add.s32 	%r32, %r44, %r3;
	mul.wide.s32 	%rd19, %r32, 4;
	add.s64 	%rd20, %rd2, %rd19;
	ld.global.f32 	%f41, [%rd20];
	mad.lo.s32 	%r33, %r44, %r23, %r30;
	mul.wide.s32 	%rd21, %r33, 4;
	add.s64 	%rd22, %rd1, %rd21;
	ld.global.f32 	%f42, [%rd22];
	fma.rn.f32 	%f43, %f41, %f42, %f67;
	ld.global.f32 	%f44, [%rd20+4];
	mul.wide.s32 	%rd23, %r23, 4;
	add.s64 	%rd24, %rd22, %rd23;
	ld.global.f32 	%f45, [%rd24];
	fma.rn.f32 	%f46, %f44, %f45, %f43;
	ld.global.f32 	%f47, [%rd20+8];
	add.s64 	%rd25, %rd24, %rd23;
	ld.global.f32 	%f48, [%rd25];
	fma.rn.f32 	%f49, %f47, %f48, %f46;
	ld.global.f32 	%f50, [%rd20+12];
	add.s64 	%rd26, %rd25, %rd23;
	ld.global.f32 	%f51, [%rd26];
	fma.rn.f32 	%f67, %f50, %f51, %f49;
	add.s32 	%r44, %r44, 4;
$L__BB0_8:
	setp.eq.s32 	%p9, %r15, 0;
	@%p9 bra 	$L__BB0_13;
	setp.eq.s32 	%p10, %r15, 1;
	@%p10 bra 	$L__BB0_11;
	add.s32 	%r34, %r44, %r3;
	mul.wide.s32 	%rd27, %r34, 4;
	add.s64 	%rd28, %rd2, %rd27;
	ld.global.f32 	%f53, [%rd28];
	mad.lo.s32 	%r35, %r44, %r23, %r30;
	mul.wide.s32 	%rd29, %r35, 4;
	add.s64 	%rd30, %rd1, %rd29;
	ld.global.f32 	%f54, [%rd30];
	fma.rn.f32 	%f55, %f53, %f54, %f67;
	ld.global.f32 	%f56, [%rd28+4];
	mul.wide.s32 	%rd31, %r23, 4;
	add.s64 	%rd32, %rd30, %rd31;
	ld.global.f32 	%f57, [%rd32];
	fma.rn.f32 	%f67, %f56, %f57, %f55;
	add.s32 	%r44, %r44, 2;
$L__BB0_11:
	and.b32  	%r36, %r21, 1;
	setp.eq.b32 	%p11, %r36, 1;
	not.pred 	%p12, %p11;
	@%p12 bra 	$L__BB0_13;
	add.s32 	%r37, %r44, %r3;
	mul.wide.s32 	%rd33, %r37, 4;
	add.s64 	%rd34, %rd2, %rd33;
	ld.global.f32 	%f58, [%rd34];
	mad.lo.s32 	%r38, %r44, %r23, %r30;
	mul.wide.s32 	%rd35, %r38, 4;
	add.s64 	%rd36, %rd1, %rd35;
	ld.global.f32 	%f59, [%rd36];
	fma.rn.f32 	%f67, %f58, %f59, %f67;
$L__BB0_13:
	mad.lo.s32 	%r39, %r23, %r1, %r30;
	cvta.to.global.u64 	%rd37, %rd4;
	mul.wide.s32 	%rd38, %r39, 4;
	add.s64 	%rd39, %rd37, %rd38;
	st.global.f32 	[%rd39], %f67;
$L__BB0_14:
	ret;

}
	// .globl	_Z8tiled_mmPfS_S_iiiiii
.visible .entry _Z8tiled_mmPfS_S_iiiiii(
	.param .u64 .ptr .align 1 _Z8tiled_mmPfS_S_iiiiii_param_0,
	.param .u64 .ptr .align 1 _Z8tiled_mmPfS_S_iiiiii_param_1,
	.param .u64 .ptr .align 1 _Z8tiled_mmPfS_S_iiiiii_param_2,
	.param .u32 _Z8tiled_mmPfS_S_iiiiii_param_3,
	.param .u32 _Z8tiled_mmPfS_S_iiiiii_param_4,
	.param .u32 _Z8tiled_mmPfS_S_iiiiii_param_5,
	.param .u32 _Z8tiled_mmPfS_S_iiiiii_param_6,
	.param .u32 _Z8tiled_mmPfS_S_iiiiii_param_7,
	.param .u32 _Z8tiled_mmPfS_S_iiiiii_param_8
)
{
	.reg .pred 	%p<18>;
	.reg .b32 	%r<74>;
	.reg .b32 	%f<127>;
	.reg .b64 	%rd<14>;
	// demoted variable
	.shared .align 4 .b8 _ZZ8tiled_mmPfS_S_iiiiiiE5tileA[256];
	// demoted variable
	.shared .align 4 .b8 _ZZ8tiled_mmPfS_S_iiiiiiE5tileB[256];
	ld.param.u64 	%rd3, [_Z8tiled_mmPfS_S_iiiiii_param_0];
	ld.param.u64 	%rd4, [_Z8tiled_mmPfS_S_iiiiii_param_1];
	ld.param.u32 	%r36, [_Z8tiled_mmPfS_S_iiiiii_param_5];
	ld.param.u32 	%r37, [_Z8tiled_mmPfS_S_iiiiii_param_6];
	ld.param.u32 	%r38, [_Z8tiled_mmPfS_S_iiiiii_param_7];
	ld.param.u32 	%r39, [_Z8tiled_mmPfS_S_iiiiii_param_8];
	mov.u32 	%r40, %ctaid.x;
	mov.u32 	%r41, %ntid.x;
	mov.u32 	%r1, %tid.x;
	mad.lo.s32 	%r2, %r40, %r41, %r1;
	mov.u32 	%r42, %ctaid.y;
	mov.u32 	%r43, %ntid.y;
	mov.u32 	%r3, %tid.y;
	mad.lo.s32 	%r4, %r42, %r43, %r3;
	setp.lt.s32 	%p1, %r39, 1;
	mov.f32 	%f125, 0f00000000;
	@%p1 bra 	$L__BB1_21;
	mad.lo.s32 	%r5, %r39, %r2, %r3;
	mul.lo.s32 	%r6, %r39, %r37;
	mul.lo.s32 	%r7, %r39, %r38;
	shl.b32 	%r45, %r1, 5;
	mov.u32 	%r46, _ZZ8tiled_mmPfS_S_iiiiiiE5tileA;
	add.s32 	%r8, %r46, %r45;
	shl.b32 	%r47, %r3, 2;
	add.s32 	%r9, %r8, %r47;
	mov.u32 	%r48, _ZZ8tiled_mmPfS_S_iiiiiiE5tileB;
	add.s32 	%r11, %r48, %r47;
	add.s32 	%r10, %r11, %r45;
	and.b32  	%r12, %r36, 15;
	and.b32  	%r13, %r36, 7;
	and.b32  	%r14, %r36, 2147483632;
	and.b32  	%r15, %r36, 3;
	neg.s32 	%r16, %r14;
	add.s32 	%r17, %r11, 256;
	cvta.to.global.u64 	%rd1, %rd3;
	cvta.to.global.u64 	%rd2, %rd4;
	mov.f32 	%f125, 0f00000000;
	mov.b32 	%r67, 0;
$L__BB1_2:
	add.s32 	%r19, %r5, %r67;
	add.s32 	%r49, %r67, %r1;
	mad.lo.s32 	%r20, %r49, %r38, %r4;
	setp.ge.s32 	%p2, %r19, %r6;
	mov.f32 	%f116, 0f00000000;
	@%p2 bra 	$L__BB1_4;
	mul.wide.s32 	%rd6, %r19, 4;
	add.s64 	%rd7, %rd1, %rd6;
	ld.global.f32 	%f116, [%rd7];
$L__BB1_4:
	setp.ge.s32 	%p3, %r20, %r7;
	mov.f32 	%f117, 0f00000000;
	@%p3 bra 	$L__BB1_6;
	mul.wide.s32 	%rd8, %r20, 4;
	add.s64 	%rd9, %rd2, %rd8;
	ld.global.f32 	%f117, [%rd9];
$L__BB1_6:
	setp.lt.s32 	%p4, %r36, 1;
	st.shared.f32 	[%r9], %f116;
	st.shared.f32 	[%r10], %f117;
	bar.sync 	0;
	@%p4 bra 	$L__BB1_20;
	setp.lt.u32 	%p5, %r36, 16;
	mov.b32 	%r72, 0;
	@%p5 bra 	$L__BB1_10;
	shl.b32 	%r51, %r1, 5;
	mov.u32 	%r52, _ZZ8tiled_mmPfS_S_iiiiiiE5tileA;
	add.s32 	%r53, %r51, %r52;
	add.s32 	%r69, %r53, 32;
	mov.u32 	%r68, %r17;
	mov.u32 	%r70, %r16;
$L__BB1_9:
	.pragma "nounroll";
	ld.shared.f32 	%f26, [%r69+-32];
	ld.shared.f32 	%f27, [%r68+-256];
	fma.rn.f32 	%f28, %f26, %f27, %f125;
	ld.shared.f32 	%f29, [%r69+-28];
	ld.shared.f32 	%f30, [%r68+-224];
	fma.rn.f32 	%f31, %f29, %f30, %f28;
	ld.shared.f32 	%f32, [%r69+-24];
	ld.shared.f32 	%f33, [%r68+-192];
	fma.rn.f32 	%f34, %f32, %f33, %f31;
	ld.shared.f32 	%f35, [%r69+-20];
	ld.shared.f32 	%f36, [%r68+-160];
	fma.rn.f32 	%f37, %f35, %f36, %f34;
	ld.shared.f32 	%f38, [%r69+-16];
	ld.shared.f32 	%f39, [%r68+-128];
	fma.rn.f32 	%f40, %f38, %f39, %f37;
	ld.shared.f32 	%f41, [%r69+-12];
	ld.shared.f32 	%f42, [%r68+-96];
	fma.rn.f32 	%f43, %f41, %f42, %f40;
	ld.shared.f32 	%f44, [%r69+-8];
	ld.shared.f32 	%f45, [%r68+-64];
	fma.rn.f32 	%f46, %f44, %f45, %f43;
	ld.shared.f32 	%f47, [%r69+-4];
	ld.shared.f32 	%f48, [%r68+-32];
	fma.rn.f32 	%f49, %f47, %f48, %f46;
	ld.shared.f32 	%f50, [%r69];
	ld.shared.f32 	%f51, [%r68];
	fma.rn.f32 	%f52, %f50, %f51, %f49;
	ld.shared.f32 	%f53, [%r69+4];
	ld.shared.f32 	%f54, [%r68+32];
	fma.rn.f32 	%f55, %f53, %f54, %f52;
	ld.shared.f32 	%f56, [%r69+8];
	ld.shared.f32 	%f57, [%r68+64];
	fma.rn.f32 	%f58, %f56, %f57, %f55;
	ld.shared.f32 	%f59, [%r69+12];
	ld.shared.f32 	%f60, [%r68+96];
	fma.rn.f32 	%f61, %f59, %f60, %f58;
	ld.shared.f32 	%f62, [%r69+16];
	ld.shared.f32 	%f63, [%r68+128];
	fma.rn.f32 	%f64, %f62, %f63, %f61;
	ld.shared.f32 	%f65, [%r69+20];
	ld.shared.f32 	%f66, [%r68+160];
	fma.rn.f32 	%f67, %f65, %f66, %f64;
	ld.shared.f32 	%f68, [%r69+24];
	ld.shared.f32 	%f69, [%r68+192];
	fma.rn.f32 	%f70, %f68, %f69, %f67;
	ld.shared.f32 	%f71, [%r69+28];
	ld.shared.f32 	%f72, [%r68+224];
	fma.rn.f32 	%f125, %f71, %f72, %f70;
	add.s32 	%r70, %r70, 16;
	add.s32 	%r69, %r69, 64;
	add.s32 	%r68, %r68, 512;
	setp.ne.s32 	%p6, %r70, 0;
	mov.u32 	%r72, %r14;
	@%p6 bra 	$L__BB1_9;
$L__BB1_10:
	setp.eq.s32 	%p7, %r12, 0;
	@%p7 bra 	$L__BB1_20;
	add.s32 	%r54, %r12, -1;
	setp.lt.u32 	%p8, %r54, 7;
	@%p8 bra 	$L__BB1_13;
	shl.b32 	%r55, %r72, 2;
	add.s32 	%r56, %r8, %r55;
	ld.shared.f32 	%f74, [%r56];
	shl.b32 	%r57, %r72, 5;
	add.s32 	%r58, %r11, %r57;
	ld.shared.f32 	%f75, [%r58];
	fma.rn.f32 	%f76, %f74, %f75, %f125;
	ld.shared.f32 	%f77, [%r56+4];
	ld.shared.f32 	%f78, [%r58+32];
	fma.rn.f32 	%f79, %f77, %f78, %f76;
	ld.shared.f32 	%f80, [%r56+8];
	ld.shared.f32 	%f81, [%r58+64];
	fma.rn.f32 	%f82, %f80, %f81, %f79;
	ld.shared.f32 	%f83, [%r56+12];
	ld.shared.f32 	%f84, [%r58+96];
	fma.rn.f32 	%f85, %f83, %f84, %f82;
	ld.shared.f32 	%f86, [%r56+16];
	ld.shared.f32 	%f87, [%r58+128];
	fma.rn.f32 	%f88, %f86, %f87, %f85;
	ld.shared.f32 	%f89, [%r56+20];
	ld.shared.f32 	%f90, [%r58+160];
	fma.rn.f32 	%f91, %f89, %f90, %f88;
	ld.shared.f32 	%f92, [%r56+24];
	ld.shared.f32 	%f93, [%r58+192];
	fma.rn.f32 	%f94, %f92, %f93, %f91;
	ld.shared.f32 	%f95, [%r56+28];
	ld.shared.f32 	%f96, [%r58+224];
	fma.rn.f32 	%f125, %f95, %f96, %f94;
	add.s32 	%r72, %r72, 8;
$L__BB1_13:
	setp.eq.s32 	%p9, %r13, 0;
	@%p9 bra 	$L__BB1_20;
	add.s32 	%r59, %r13, -1;
	setp.lt.u32 	%p10, %r59, 3;
	@%p10 bra 	$L__BB1_16;
	shl.b32 	%r60, %r72, 2;
	add.s32 	%r61, %r8, %r60;
	ld.shared.f32 	%f98, [%r61];
	shl.b32 	%r62, %r72, 5;
	add.s32 	%r63, %r11, %r62;
	ld.shared.f32 	%f99, [%r63];
	fma.rn.f32 	%f100, %f98, %f99, %f125;
	ld.shared.f32 	%f101, [%r61+4];
	ld.shared.f32 	%f102, [%r63+32];
	fma.rn.f32 	%f103, %f101, %f102, %f100;
	ld.shared.f32 	%f104, [%r61+8];
	ld.shared.f32 	%f105, [%r63+64];
	fma.rn.f32 	%f106, %f104, %f105, %f103;
	ld.shared.f32 	%f107, [%r61+12];
	ld.shared.f32 	%f108, [%r63+96];
	fma.rn.f32 	%f125, %f107, %f108, %f106;
	add.s32 	%r72, %r72, 4;
$L__BB1_16:
	setp.eq.s32 	%p11, %r15, 0;
	@%p11 bra 	$L__BB1_20;
	setp.eq.s32 	%p12, %r15, 1;
	shl.b32 	%r64, %r72, 2;
	add.s32 	%r33, %r8, %r64;
	ld.shared.f32 	%f109, [%r33];
	shl.b32 	%r65, %r72, 5;
	add.s32 	%r34, %r11, %r65;
	ld.shared.f32 	%f110, [%r34];
	fma.rn.f32 	%f125, %f109, %f110, %f125;
	@%p12 bra 	$L__BB1_20;
	setp.eq.s32 	%p13, %r15, 2;
	ld.shared.f32 	%f111, [%r33+4];
	ld.shared.f32 	%f112, [%r34+32];
	fma.rn.f32 	%f125, %f111, %f112, %f125;
	@%p13 bra 	$L__BB1_20;
	ld.shared.f32 	%f113, [%r33+8];
	ld.shared.f32 	%f114, [%r34+64];
	fma.rn.f32 	%f125, %f113, %f114, %f125;
$L__BB1_20:
	bar.sync 	0;
	add.s32 	%r67, %r67, %r36;
	setp.lt.s32 	%p14, %r67, %r39;
	@%p14 bra 	$L__BB1_2;
$L__BB1_21:
	setp.ge.s32 	%p15, %r2, %r37;
	setp.ge.s32 	%p16, %r4, %r38;
	or.pred  	%p17, %p15, %p16;
	@%p17 bra 	$L__BB1_23;
	ld.param.u64 	%rd13, [_Z8tiled_mmPfS_S_iiiiii_param_2];
	mad.lo.s32 	%r66, %r38, %r2, %r4;
	cvta.to.global.u64 	%rd10, %rd13;
	mul.wide.s32 	%rd11, %r66, 4;
	add.s64 	%rd12, %rd10, %rd11;
	st.global.f32 	[%rd12], %f125;
$L__BB1_23:
	ret;

}
	// .globl	_Z22tiled_mm_double_bufferPfS_S_iiiiii
.visible .entry _Z22tiled_mm_double_bufferPfS_S_iiiiii(
	.param .u64 .ptr .align 1 _Z22tiled_mm_double_bufferPfS_S_iiiiii_param_0,
	.param .u64 .ptr .align 1 _Z22tiled_mm_double_bufferPfS_S_iiiiii_param_1,
	.param .u64 .ptr .align 1 _Z22tiled_mm_double_bufferPfS_S_iiiiii_param_2,
	.param .u32 _Z22tiled_mm_double_bufferPfS_S_iiiiii_param_3,
	.param .u32 _Z22tiled_mm_double_bufferPfS_S_iiiiii_param_4,
	.param .u32 _Z22tiled_mm_double_bufferPfS_S_iiiiii_param_5,
	.param .u32 _Z22tiled_mm_double_bufferPfS_S_iiiiii_param_6,
	.param .u32 _Z22tiled_mm_double_bufferPfS_S_iiiiii_param_7,
	.param .u32 _Z22tiled_mm_double_bufferPfS_S_iiiiii_param_8
)
{
	.local .align 8 .b8 	__local_depot2[8];
	.reg .b64 	%SP;
	.reg .b64 	%SPL;
	.reg .pred 	%p<23>;
	.reg .b32 	%r<120>;
	.reg .b32 	%f<123>;
	.reg .b64 	%rd<24>;
	// demoted variable
	.shared .align 4 .b8 _ZZ22tiled_mm_double_bufferPfS_S_iiiiiiE5tileA[512];
	// demoted variable
	.shared .align 4 .b8 _ZZ22tiled_mm_double_bufferPfS_S_iiiiiiE5tileB[512];
	mov.u64 	%SPL, __local_depot2;
	cvta.local.u64 	%SP, %SPL;
	ld.param.u64 	%rd4, [_Z22tiled_mm_double_bufferPfS_S_iiiiii_param_0];
	ld.param.u64 	%rd5, [_Z22tiled_mm_double_bufferPfS_S_iiiiii_param_1];
	ld.param.u32 	%r43, [_Z22tiled_mm_double_bufferPfS_S_iiiiii_param_5];
	ld.param.u32 	%r44, [_Z22tiled_mm_double_bufferPfS_S_iiiiii_param_6];
	ld.param.u32 	%r45, [_Z22tiled_mm_double_bufferPfS_S_iiiiii_param_7];
	ld.param.u32 	%r46, [_Z22tiled_mm_double_bufferPfS_S_iiiiii_param_8];
	cvta.to.global.u64 	%rd1, %rd5;
	cvta.to.global.u64 	%rd2, %rd4;
	mov.u32 	%r47, %ctaid.x;
	mov.u32 	%r48, %ntid.x;
	mov.u32 	%r1, %tid.x;
	mad.lo.s32 	%r2, %r47, %r48, %r1;
	mov.u32 	%r49, %ctaid.y;
	mov.u32 	%r50, %ntid.y;
	mov.u32 	%r3, %tid.y;
	mad.lo.s32 	%r4, %r49, %r50, %r3;
	div.s32 	%r5, %r46, %r43;
	and.b32  	%r51, %r5, 1;
	setp.eq.b32 	%p1, %r51, 1;
	not.pred 	%p2, %p1;
	@%p2 bra 	$L__BB2_2;
	add.u64 	%rd6, %SP, 0;
	add.u64 	%rd7, %SPL, 0;
	mov.u64 	%rd8, $str$1;
	cvta.global.u64 	%rd9, %rd8;
	st.local.u64 	[%rd7], %rd9;
	mov.u64 	%rd10, $str;
	cvta.global.u64 	%rd11, %rd10;
	{ // callseq 0, 0
	.param .b64 param0;
	st.param.b64 	[param0], %rd11;
	.param .b64 param1;
	st.param.b64 	[param1], %rd6;
	.param .b32 retval0;
	call.uni (retval0), 
	vprintf, 
	(
	param0, 
	param1
	);
	ld.param.b32 	%r52, [retval0];
	} // callseq 0
	// begin inline asm
	trap;
	// end inline asm
$L__BB2_2:
	setp.lt.s32 	%p3, %r5, 1;
	mov.f32 	%f121, 0f00000000;
	@%p3 bra 	$L__BB2_32;
	mad.lo.s32 	%r6, %r46, %r2, %r3;
	mul.lo.s32 	%r7, %r46, %r44;
	shl.b32 	%r55, %r1, 5;
	mov.u32 	%r56, _ZZ22tiled_mm_double_bufferPfS_S_iiiiiiE5tileA;
	add.s32 	%r8, %r56, %r55;
	shl.b32 	%r57, %r3, 2;
	add.s32 	%r9, %r8, %r57;
	mul.lo.s32 	%r10, %r46, %r45;
	mov.u32 	%r58, _ZZ22tiled_mm_double_bufferPfS_S_iiiiiiE5tileB;
	add.s32 	%r59, %r58, %r55;
	add.s32 	%r11, %r59, %r57;
	and.b32  	%r12, %r43, 15;
	and.b32  	%r13, %r43, 7;
	and.b32  	%r14, %r43, 2147483632;
	and.b32  	%r15, %r43, 3;
	mov.f32 	%f121, 0f00000000;
	mov.b32 	%r113, 0;
$L__BB2_4:
	mul.lo.s32 	%r60, %r113, %r43;
	and.b32  	%r17, %r113, 1;
	xor.b32  	%r18, %r17, 1;
	add.s32 	%r19, %r6, %r60;
	add.s32 	%r20, %r60, %r1;
	mad.lo.s32 	%r21, %r20, %r45, %r4;
	setp.ge.s32 	%p4, %r19, %r7;
	@%p4 bra 	$L__BB2_6;
	mul.wide.s32 	%rd12, %r19, 4;
	add.s64 	%rd13, %rd2, %rd12;
	ld.global.f32 	%f19, [%rd13];
	shl.b32 	%r64, %r17, 8;
	add.s32 	%r65, %r9, %r64;
	st.shared.f32 	[%r65], %f19;
	bra.uni 	$L__BB2_7;
$L__BB2_6:
	shl.b32 	%r61, %r17, 8;
	add.s32 	%r62, %r9, %r61;
	mov.b32 	%r63, 0;
	st.shared.u32 	[%r62], %r63;
$L__BB2_7:
	setp.ge.s32 	%p5, %r21, %r10;
	@%p5 bra 	$L__BB2_9;
	mul.wide.s32 	%rd14, %r21, 4;
	add.s64 	%rd15, %rd1, %rd14;
	ld.global.f32 	%f20, [%rd15];
	shl.b32 	%r69, %r17, 8;
	add.s32 	%r70, %r11, %r69;
	st.shared.f32 	[%r70], %f20;
	bra.uni 	$L__BB2_10;
$L__BB2_9:
	shl.b32 	%r66, %r17, 8;
	add.s32 	%r67, %r11, %r66;
	mov.b32 	%r68, 0;
	st.shared.u32 	[%r67], %r68;
$L__BB2_10:
	add.s32 	%r71, %r5, -1;
	setp.ge.s32 	%p6, %r113, %r71;
	@%p6 bra 	$L__BB2_17;
	add.s32 	%r22, %r19, %r43;
	add.s32 	%r72, %r20, %r43;
	mad.lo.s32 	%r23, %r72, %r45, %r4;
	setp.ge.s32 	%p7, %r22, %r7;
	@%p7 bra 	$L__BB2_13;
	mul.wide.s32 	%rd16, %r22, 4;
	add.s64 	%rd17, %rd2, %rd16;
	ld.global.f32 	%f21, [%rd17];
	shl.b32 	%r76, %r18, 8;
	add.s32 	%r77, %r9, %r76;
	st.shared.f32 	[%r77], %f21;
	bra.uni 	$L__BB2_14;
$L__BB2_13:
	shl.b32 	%r73, %r18, 8;
	add.s32 	%r74, %r9, %r73;
	mov.b32 	%r75, 0;
	st.shared.u32 	[%r74], %r75;
$L__BB2_14:
	setp.ge.s32 	%p8, %r23, %r10;
	@%p8 bra 	$L__BB2_16;
	mul.wide.s32 	%rd18, %r23, 4;
	add.s64 	%rd19, %rd1, %rd18;
	ld.global.f32 	%f22, [%rd19];
	shl.b32 	%r81, %r18, 8;
	add.s32 	%r82, %r11, %r81;
	st.shared.f32 	[%r82], %f22;
	bra.uni 	$L__BB2_17;
$L__BB2_16:
	shl.b32 	%r78, %r18, 8;
	add.s32 	%r79, %r11, %r78;
	mov.b32 	%r80, 0;
	st.shared.u32 	[%r79], %r80;
$L__BB2_17:
	setp.lt.s32 	%p9, %r43, 1;
	bar.sync 	0;
	@%p9 bra 	$L__BB2_31;
	setp.lt.u32 	%p10, %r43, 16;
	mov.b32 	%r118, 0;
	@%p10 bra 	$L__BB2_21;
	and.b32  	%r84, %r43, 2147483632;
	neg.s32 	%r116, %r84;
	shl.b32 	%r85, %r17, 8;
	shl.b32 	%r86, %r1, 5;
	mov.u32 	%r87, _ZZ22tiled_mm_double_bufferPfS_S_iiiiiiE5tileA;
	add.s32 	%r88, %r86, %r87;
	add.s32 	%r89, %r88, %r85;
	add.s32 	%r115, %r89, 32;
	mov.u32 	%r90, %tid.y;
	shl.b32 	%r91, %r90, 2;
	mov.u32 	%r92, _ZZ22tiled_mm_double_bufferPfS_S_iiiiiiE5tileB;
	add.s32 	%r93, %r91, %r92;
	add.s32 	%r94, %r93, %r85;
	add.s32 	%r114, %r94, 256;
$L__BB2_20:
	.pragma "nounroll";
	ld.shared.f32 	%f24, [%r115+-32];
	ld.shared.f32 	%f25, [%r114+-256];
	fma.rn.f32 	%f26, %f24, %f25, %f121;
	ld.shared.f32 	%f27, [%r115+-28];
	ld.shared.f32 	%f28, [%r114+-224];
	fma.rn.f32 	%f29, %f27, %f28, %f26;
	ld.shared.f32 	%f30, [%r115+-24];
	ld.shared.f32 	%f31, [%r114+-192];
	fma.rn.f32 	%f32, %f30, %f31, %f29;
	ld.shared.f32 	%f33, [%r115+-20];
	ld.shared.f32 	%f34, [%r114+-160];
	fma.rn.f32 	%f35, %f33, %f34, %f32;
	ld.shared.f32 	%f36, [%r115+-16];
	ld.shared.f32 	%f37, [%r114+-128];
	fma.rn.f32 	%f38, %f36, %f37, %f35;
	ld.shared.f32 	%f39, [%r115+-12];
	ld.shared.f32 	%f40, [%r114+-96];
	fma.rn.f32 	%f41, %f39, %f40, %f38;
	ld.shared.f32 	%f42, [%r115+-8];
	ld.shared.f32 	%f43, [%r114+-64];
	fma.rn.f32 	%f44, %f42, %f43, %f41;
	ld.shared.f32 	%f45, [%r115+-4];
	ld.shared.f32 	%f46, [%r114+-32];
	fma.rn.f32 	%f47, %f45, %f46, %f44;
	ld.shared.f32 	%f48, [%r115];
	ld.shared.f32 	%f49, [%r114];
	fma.rn.f32 	%f50, %f48, %f49, %f47;
	ld.shared.f32 	%f51, [%r115+4];
	ld.shared.f32 	%f52, [%r114+32];
	fma.rn.f32 	%f53, %f51, %f52, %f50;
	ld.shared.f32 	%f54, [%r115+8];
	ld.shared.f32 	%f55, [%r114+64];
	fma.rn.f32 	%f56, %f54, %f55, %f53;
	ld.shared.f32 	%f57, [%r115+12];
	ld.shared.f32 	%f58, [%r114+96];
	fma.rn.f32 	%f59, %f57, %f58, %f56;
	ld.shared.f32 	%f60, [%r115+16];
	ld.shared.f32 	%f61, [%r114+128];
	fma.rn.f32 	%f62, %f60, %f61, %f59;
	ld.shared.f32 	%f63, [%r115+20];
	ld.shared.f32 	%f64, [%r114+160];
	fma.rn.f32 	%f65, %f63, %f64, %f62;
	ld.shared.f32 	%f66, [%r115+24];
	ld.shared.f32 	%f67, [%r114+192];
	fma.rn.f32 	%f68, %f66, %f67, %f65;
	ld.shared.f32 	%f69, [%r115+28];
	ld.shared.f32 	%f70, [%r114+224];
	fma.rn.f32 	%f121, %f69, %f70, %f68;
	add.s32 	%r116, %r116, 16;
	add.s32 	%r115, %r115, 64;
	add.s32 	%r114, %r114, 512;
	setp.ne.s32 	%p11, %r116, 0;
	mov.u32 	%r118, %r14;
	@%p11 bra 	$L__BB2_20;
$L__BB2_21:
	setp.eq.s32 	%p12, %r12, 0;
	@%p12 bra 	$L__BB2_31;
	shl.b32 	%r95, %r17, 8;
	add.s32 	%r34, %r8, %r95;
	mov.u32 	%r96, %tid.y;
	shl.b32 	%r97, %r96, 2;
	mov.u32 	%r98, _ZZ22tiled_mm_double_bufferPfS_S_iiiiiiE5tileB;
	add.s32 	%r99, %r98, %r97;
	add.s32 	%r35, %r99, %r95;
	add.s32 	%r100, %r12, -1;
	setp.lt.u32 	%p13, %r100, 7;
	@%p13 bra 	$L__BB2_24;
	shl.b32 	%r101, %r118, 2;
	add.s32 	%r102, %r34, %r101;
	ld.shared.f32 	%f72, [%r102];
	shl.b32 	%r103, %r118, 5;
	add.s32 	%r104, %r35, %r103;
	ld.shared.f32 	%f73, [%r104];
	fma.rn.f32 	%f74, %f72, %f73, %f121;
	ld.shared.f32 	%f75, [%r102+4];
	ld.shared.f32 	%f76, [%r104+32];
	fma.rn.f32 	%f77, %f75, %f76, %f74;
	ld.shared.f32 	%f78, [%r102+8];
	ld.shared.f32 	%f79, [%r104+64];
	fma.rn.f32 	%f80, %f78, %f79, %f77;
	ld.shared.f32 	%f81, [%r102+12];
	ld.shared.f32 	%f82, [%r104+96];
	fma.rn.f32 	%f83, %f81, %f82, %f80;
	ld.shared.f32 	%f84, [%r102+16];
	ld.shared.f32 	%f85, [%r104+128];
	fma.rn.f32 	%f86, %f84, %f85, %f83;
	ld.shared.f32 	%f87, [%r102+20];
	ld.shared.f32 	%f88, [%r104+160];
	fma.rn.f32 	%f89, %f87, %f88, %f86;
	ld.shared.f32 	%f90, [%r102+24];
	ld.shared.f32 	%f91, [%r104+192];
	fma.rn.f32 	%f92, %f90, %f91, %f89;
	ld.shared.f32 	%f93, [%r102+28];
	ld.shared.f32 	%f94, [%r104+224];
	fma.rn.f32 	%f121, %f93, %f94, %f92;
	add.s32 	%r118, %r118, 8;
$L__BB2_24:
	setp.eq.s32 	%p14, %r13, 0;
	@%p14 bra 	$L__BB2_31;
	add.s32 	%r105, %r13, -1;
	setp.lt.u32 	%p15, %r105, 3;
	@%p15 bra 	$L__BB2_27;
	shl.b32 	%r106, %r118, 2;
	add.s32 	%r107, %r34, %r106;
	ld.shared.f32 	%f96, [%r107];
	shl.b32 	%r108, %r118, 5;
	add.s32 	%r109, %r35, %r108;
	ld.shared.f32 	%f97, [%r109];
	fma.rn.f32 	%f98, %f96, %f97, %f121;
	ld.shared.f32 	%f99, [%r107+4];
	ld.shared.f32 	%f100, [%r109+32];
	fma.rn.f32 	%f101, %f99, %f100, %f98;
	ld.shared.f32 	%f102, [%r107+8];
	ld.shared.f32 	%f103, [%r109+64];
	fma.rn.f32 	%f104, %f102, %f103, %f101;
	ld.shared.f32 	%f105, [%r107+12];
	ld.shared.f32 	%f106, [%r109+96];
	fma.rn.f32 	%f121, %f105, %f106, %f104;
	add.s32 	%r118, %r118, 4;
$L__BB2_27:
	setp.eq.s32 	%p16, %r15, 0;
	@%p16 bra 	$L__BB2_31;
	setp.eq.s32 	%p17, %r15, 1;
	shl.b32 	%r110, %r118, 2;
	add.s32 	%r40, %r34, %r110;
	ld.shared.f32 	%f107, [%r40];
	shl.b32 	%r111, %r118, 5;
	add.s32 	%r41, %r35, %r111;
	ld.shared.f32 	%f108, [%r41];
	fma.rn.f32 	%f121, %f107, %f108, %f121;
	@%p17 bra 	$L__BB2_31;
	setp.eq.s32 	%p18, %r15, 2;
	ld.shared.f32 	%f109, [%r40+4];
	ld.shared.f32 	%f110, [%r41+32];
	fma.rn.f32 	%f121, %f109, %f110, %f121;
	@%p18 bra 	$L__BB2_31;
	ld.shared.f32 	%f111, [%r40+8];
	ld.shared.f32 	%f112, [%r41+64];
	fma.rn.f32 	%f121, %f111, %f112, %f121;
$L__BB2_31:
	bar.sync 	0;
	add.s32 	%r113, %r113, 1;
	setp.ne.s32 	%p19, %r113, %r5;
	@%p19 bra 	$L__BB2_4;
$L__BB2_32:
	setp.ge.s32 	%p20, %r2, %r44;
	setp.ge.s32 	%p21, %r4, %r45;
	or.pred  	%p22, %p20, %p21;
	@%p22 bra 	$L__BB2_34;
	ld.param.u64 	%rd23, [_Z22tiled_mm_double_bufferPfS_S_iiiiii_param_2];
	mad.lo.s32 	%r112, %r45, %r2, %r4;
	cvta.to.global.u64 	%rd20, %rd23;
	mul.wide.s32 	%rd21, %r112, 4;
	add.s64 	%rd22, %rd20, %rd21;
	st.global.f32 	[%rd22], %f121;
$L__BB2_34:
	ret;

}


// ===== COMPILED SASS (sm_100) =====

	.target	sm_100

	.elftype	@"ET_EXEC"


//--------------------- .note.nv.tkinfo           --------------------------
	.section	.note.nv.tkinfo,"",@"SHT_NOTE"
	.sectionflags	@"SHF_NOTE_NV_TKINFO"
	.tkinfo
        /*0018*/ 	.word	0x00000002
        /*0030*/ 	.string	""
        /*0030*/ 	.string	"ptxas"
        /*0030*/ 	.string	"Cuda compilation tools, release 13.0, V13.0.88"
        /*0030*/ 	.string	"Build cuda_13.0.r13.0/compiler.36424714_0"
        /*0030*/ 	.string	"-arch sm_100 -m 64 "



//--------------------- .note.nv.cuinfo           --------------------------
	.section	.note.nv.cuinfo,"",@"SHT_NOTE"
	.sectionflags	@"SHF_NOTE_NV_CUINFO"
        /*0018*/ 	.short	0x0002
        /*001a*/ 	.short	0x0064
        /*001c*/ 	.short	0x0082
	.zero		2


//--------------------- .nv.info                  --------------------------
	.section	.nv.info,"",@"SHT_CUDA_INFO"
	.align	4


	//----- nvinfo : EIATTR_REGCOUNT
	.align		4
        /*0000*/ 	.byte	0x04, 0x2f
        /*0002*/ 	.short	(.L_3 - .L_2)
	.align		4
.L_2:
        /*0004*/ 	.word	index@(_Z9native_mmPfS_S_iiiiii)
        /*0008*/ 	.word	0x00000020


	//----- nvinfo : EIATTR_FRAME_SIZE
	.align		4
.L_3:
        /*000c*/ 	.byte	0x04, 0x11
        /*000e*/ 	.short	(.L_5 - .L_4)
	.align		4
.L_4:
        /*0010*/ 	.word	index@(_Z9native_mmPfS_S_iiiiii)
        /*0014*/ 	.word	0x00000000


	//----- nvinfo : EIATTR_REGCOUNT
	.align		4
.L_5:
        /*0018*/ 	.byte	0x04, 0x2f
        /*001a*/ 	.short	(.L_7 - .L_6)
	.align		4
.L_6:
        /*001c*/ 	.word	index@(_Z8tiled_mmPfS_S_iiiiii)
        /*0020*/ 	.word	0x00000020


	//----- nvinfo : EIATTR_FRAME_SIZE
	.align		4
.L_7:
        /*0024*/ 	.byte	0x04, 0x11
        /*0026*/ 	.short	(.L_9 - .L_8)
	.align		4
.L_8:
        /*0028*/ 	.word	index@(_Z8tiled_mmPfS_S_iiiiii)
        /*002c*/ 	.word	0x00000000


	//----- nvinfo : EIATTR_REGCOUNT
	.align		4
.L_9:
        /*0030*/ 	.byte	0x04, 0x2f
        /*0032*/ 	.short	(.L_11 - .L_10)
	.align		4
.L_10:
        /*0034*/ 	.word	index@(_Z22tiled_mm_double_bufferPfS_S_iiiiii)
        /*0038*/ 	.word	0x00000020


	//----- nvinfo : EIATTR_FRAME_SIZE
	.align		4
.L_11:
        /*003c*/ 	.byte	0x04, 0x11
        /*003e*/ 	.short	(.L_13 - .L_12)
	.align		4
.L_12:
        /*0040*/ 	.word	index@(_Z22tiled_mm_double_bufferPfS_S_iiiiii)
        /*0044*/ 	.word	0x00000008


	//----- nvinfo : EIATTR_MIN_STACK_SIZE
	.align		4
.L_13:
        /*0048*/ 	.byte	0x04, 0x12
        /*004a*/ 	.short	(.L_15 - .L_14)
	.align		4
.L_14:
        /*004c*/ 	.word	index@(_Z22tiled_mm_double_bufferPfS_S_iiiiii)
        /*0050*/ 	.word	0x00000008


	//----- nvinfo : EIATTR_MIN_STACK_SIZE
	.align		4
.L_15:
        /*0054*/ 	.byte	0x04, 0x12
        /*0056*/ 	.short	(.L_17 - .L_16)
	.align		4
.L_16:
        /*0058*/ 	.word	index@(_Z8tiled_mmPfS_S_iiiiii)
        /*005c*/ 	.word	0x00000000


	//----- nvinfo : EIATTR_MIN_STACK_SIZE
	.align		4
.L_17:
        /*0060*/ 	.byte	0x04, 0x12
        /*0062*/ 	.short	(.L_19 - .L_18)
	.align		4
.L_18:
        /*0064*/ 	.word	index@(_Z9native_mmPfS_S_iiiiii)
        /*0068*/ 	.word	0x00000000
.L_19:


//--------------------- .nv.compat                --------------------------
	.section	.nv.compat,"",@"SHT_CUDA_COMPAT_INFO"
	.align	4
        /*0000*/ 	.byte	0x02, 0x09, 0x00, 0x00, 0x02, 0x02, 0x01, 0x00, 0x02, 0x05, 0x05, 0x00, 0x03, 0x07, 0x01, 0x01
        /*0010*/ 	.byte	0x02, 0x03, 0x00, 0x00, 0x02, 0x06, 0x01, 0x00, 0x04, 0x0b, 0x08, 0x00, 0x09, 0x00, 0x00, 0x00
        /*0020*/ 	.byte	0x00, 0x00, 0x00, 0x00


//--------------------- .nv.info._Z22tiled_mm_double_bufferPfS_S_iiiiii --------------------------
	.section	.nv.info._Z22tiled_mm_double_bufferPfS_S_iiiiii,"",@"SHT_CUDA_INFO"
	.sectionflags	@""
	.align	4


	//----- nvinfo : EIATTR_CUDA_API_VERSION
	.align		4
        /*0000*/ 	.byte	0x04, 0x37
        /*0002*/ 	.short	(.L_21 - .L_20)
.L_20:
        /*0004*/ 	.word	0x00000082


	//----- nvinfo : EIATTR_KPARAM_INFO
	.align		4
.L_21:
        /*0008*/ 	.byte	0x04, 0x17
        /*000a*/ 	.short	(.L_23 - .L_22)
.L_22:
        /*000c*/ 	.word	0x00000000
        /*0010*/ 	.short	0x0008
        /*0012*/ 	.short	0x002c
        /*0014*/ 	.byte	0x00, 0xf0, 0x11, 0x00


	//----- nvinfo : EIATTR_KPARAM_INFO
	.align		4
.L_23:
        /*0018*/ 	.byte	0x04, 0x17
        /*001a*/ 	.short	(.L_25 - .L_24)
.L_24:
        /*001c*/ 	.word	0x00000000
        /*0020*/ 	.short	0x0007
        /*0022*/ 	.short	0x0028
        /*0024*/ 	.byte	0x00, 0xf0, 0x11, 0x00


	//----- nvinfo : EIATTR_KPARAM_INFO
	.align		4
.L_25:
        /*0028*/ 	.byte	0x04, 0x17
        /*002a*/ 	.short	(.L_27 - .L_26)
.L_26:
        /*002c*/ 	.word	0x00000000
        /*0030*/ 	.short	0x0006
        /*0032*/ 	.short	0x0024
        /*0034*/ 	.byte	0x00, 0xf0, 0x11, 0x00


	//----- nvinfo : EIATTR_KPARAM_INFO
	.align		4
.L_27:
        /*0038*/ 	.byte	0x04, 0x17
        /*003a*/ 	.short	(.L_29 - .L_28)
.L_28:
        /*003c*/ 	.word	0x00000000
        /*0040*/ 	.short	0x0005
        /*0042*/ 	.short	0x0020
        /*0044*/ 	.byte	0x00, 0xf0, 0x11, 0x00


	//----- nvinfo : EIATTR_KPARAM_INFO
	.align		4
.L_29:
        /*0048*/ 	.byte	0x04, 0x17
        /*004a*/ 	.short	(.L_31 - .L_30)
.L_30:
        /*004c*/ 	.word	0x00000000
        /*0050*/ 	.short	0x0004
        /*0052*/ 	.short	0x001c
        /*0054*/ 	.byte	0x00, 0xf0, 0x11, 0x00


	//----- nvinfo : EIATTR_KPARAM_INFO
	.align		4
.L_31:
        /*0058*/ 	.byte	0x04, 0x17
        /*005a*/ 	.short	(.L_33 - .L_32)
.L_32:
        /*005c*/ 	.word	0x00000000
        /*0060*/ 	.short	0x0003
        /*0062*/ 	.short	0x0018
        /*0064*/ 	.byte	0x00, 0xf0, 0x11, 0x00


	//----- nvinfo : EIATTR_KPARAM_INFO
	.align		4
.L_33:
        /*0068*/ 	.byte	0x04, 0x17
        /*006a*/ 	.short	(.L_35 - .L_34)
.L_34:
        /*006c*/ 	.word	0x00000000
        /*0070*/ 	.short	0x0002
        /*0072*/ 	.short	0x0010
        /*0074*/ 	.byte	0x00, 0xf5, 0x21, 0x00


	//----- nvinfo : EIATTR_KPARAM_INFO
	.align		4
.L_35:
        /*0078*/ 	.byte	0x04, 0x17
        /*007a*/ 	.short	(.L_37 - .L_36)
.L_36:
        /*007c*/ 	.word	0x00000000
        /*0080*/ 	.short	0x0001
        /*0082*/ 	.short	0x0008
        /*0084*/ 	.byte	0x00, 0xf5, 0x21, 0x00


	//----- nvinfo : EIATTR_KPARAM_INFO
	.align		4
.L_37:
        /*0088*/ 	.byte	0x04, 0x17
        /*008a*/ 	.short	(.L_39 - .L_38)
.L_38:
        /*008c*/ 	.word	0x00000000
        /*0090*/ 	.short	0x0000
        /*0092*/ 	.short	0x0000
        /*0094*/ 	.byte	0x00, 0xf5, 0x21, 0x00


	//----- nvinfo : EIATTR_SPARSE_MMA_MASK
	.align		4
.L_39:
        /*0098*/ 	.byte	0x03, 0x50
        /*009a*/ 	.short	0x0000


	//----- nvinfo : EIATTR_MAXREG_COUNT
	.align		4
        /*009c*/ 	.byte	0x03, 0x1b
        /*009e*/ 	.short	0x00ff


	//----- nvinfo : EIATTR_NUM_BARRIERS
	.align		4
        /*00a0*/ 	.byte	0x02, 0x4c
        /*00a2*/ 	.byte	0x01
	.zero		1


	//----- nvinfo : EIATTR_EXTERNS
	.align		4
        /*00a4*/ 	.byte	0x04, 0x0f
        /*00a6*/ 	.short	(.L_41 - .L_40)


	//   ....[0]....
	.align		4
.L_40:
        /*00a8*/ 	.word	index@(vprintf)


	//----- nvinfo : EIATTR_MERCURY_ISA_VERSION
	.align		4
.L_41:
        /*00ac*/ 	.byte	0x03, 0x5f
        /*00ae*/ 	.short	0x0101


	//----- nvinfo : EIATTR_UNUSED_LOAD_BYTE_OFFSET
	.align		4
        /*00b0*/ 	.byte	0x04, 0x44
        /*00b2*/ 	.short	(.L_43 - .L_42)


	//   ....[0]....
.L_42:
        /*00b4*/ 	.word	0x00000ef0
        /*00b8*/ 	.word	0x00000fff


	//----- nvinfo : EIATTR_VRC_CTA_INIT_COUNT
	.align		4
.L_43:
        /*00bc*/ 	.byte	0x02, 0x4a
	.zero		1
	.zero		1


	//----- nvinfo : EIATTR_SYSCALL_OFFSETS
	.align		4
        /*00c0*/ 	.byte	0x04, 0x46
        /*00c2*/ 	.short	(.L_45 - .L_44)


	//   ....[0]....
.L_44:
        /*00c4*/ 	.word	0x00000320


	//----- nvinfo : EIATTR_EXIT_INSTR_OFFSETS
	.align		4
.L_45:
        /*00c8*/ 	.byte	0x04, 0x1c
        /*00ca*/ 	.short	(.L_47 - .L_46)


	//   ....[0]....
.L_46:
        /*00cc*/ 	.word	0x00001000


	//   ....[1]....
        /*00d0*/ 	.word	0x00001050


	//----- nvinfo : EIATTR_CRS_STACK_SIZE
	.align		4
.L_47:
        /*00d4*/ 	.byte	0x04, 0x1e
        /*00d6*/ 	.short	(.L_49 - .L_48)
.L_48:
        /*00d8*/ 	.word	0x00000000


	//----- nvinfo : EIATTR_CBANK_PARAM_SIZE
	.align		4
.L_49:
        /*00dc*/ 	.byte	0x03, 0x19
        /*00de*/ 	.short	0x0030


	//----- nvinfo : EIATTR_PARAM_CBANK
	.align		4
        /*00e0*/ 	.byte	0x04, 0x0a
        /*00e2*/ 	.short	(.L_51 - .L_50)
	.align		4
.L_50:
        /*00e4*/ 	.word	index@(.nv.constant0._Z22tiled_mm_double_bufferPfS_S_iiiiii)
        /*00e8*/ 	.short	0x0380
        /*00ea*/ 	.short	0x0030


	//----- nvinfo : EIATTR_SW_WAR
	.align		4
.L_51:
        /*00ec*/ 	.byte	0x04, 0x36
        /*00ee*/ 	.short	(.L_53 - .L_52)
.L_52:
        /*00f0*/ 	.word	0x00000008
.L_53:


//--------------------- .nv.info._Z8tiled_mmPfS_S_iiiiii --------------------------
	.section	.nv.info._Z8tiled_mmPfS_S_iiiiii,"",@"SHT_CUDA_INFO"
	.sectionflags	@""
	.align	4


	//----- nvinfo : EIATTR_CUDA_API_VERSION
	.align		4
        /*0000*/ 	.byte	0x04, 0x37
        /*0002*/ 	.short	(.L_55 - .L_54)
.L_54:
        /*0004*/ 	.word	0x00000082


	//----- nvinfo : EIATTR_KPARAM_INFO
	.align		4
.L_55:
        /*0008*/ 	.byte	0x04, 0x17
        /*000a*/ 	.short	(.L_57 - .L_56)
.L_56:
        /*000c*/ 	.word	0x00000000
        /*0010*/ 	.short	0x0008
        /*0012*/ 	.short	0x002c
        /*0014*/ 	.byte	0x00, 0xf0, 0x11, 0x00


	//----- nvinfo : EIATTR_KPARAM_INFO
	.align		4
.L_57:
        /*0018*/ 	.byte	0x04, 0x17
        /*001a*/ 	.short	(.L_59 - .L_58)
.L_58:
        /*001c*/ 	.word	0x00000000
        /*0020*/ 	.short	0x0007
        /*0022*/ 	.short	0x0028
        /*0024*/ 	.byte	0x00, 0xf0, 0x11, 0x00


	//----- nvinfo : EIATTR_KPARAM_INFO
	.align		4
.L_59:
        /*0028*/ 	.byte	0x04, 0x17
        /*002a*/ 	.short	(.L_61 - .L_60)
.L_60:
        /*002c*/ 	.word	0x00000000
        /*0030*/ 	.short	0x0006
        /*0032*/ 	.short	0x0024
        /*0034*/ 	.byte	0x00, 0xf0, 0x11, 0x00


	//----- nvinfo : EIATTR_KPARAM_INFO
	.align		4
.L_61:
        /*0038*/ 	.byte	0x04, 0x17
        /*003a*/ 	.short	(.L_63 - .L_62)
.L_62:
        /*003c*/ 	.word	0x00000000
        /*0040*/ 	.short	0x0005
        /*0042*/ 	.short	0x0020
        /*0044*/ 	.byte	0x00, 0xf0, 0x11, 0x00


	//----- nvinfo : EIATTR_KPARAM_INFO
	.align		4
.L_63:
        /*0048*/ 	.byte	0x04, 0x17
        /*004a*/ 	.short	(.L_65 - .L_64)
.L_64:
        /*004c*/ 	.word	0x00000000
        /*0050*/ 	.short	0x0004
        /*0052*/ 	.short	0x001c
        /*0054*/ 	.byte	0x00, 0xf0, 0x11, 0x00


	//----- nvinfo : EIATTR_KPARAM_INFO
	.align		4
.L_65:
        /*0058*/ 	.byte	0x04, 0x17
        /*005a*/ 	.short	(.L_67 - .L_66)
.L_66:
        /*005c*/ 	.word	0x00000000
        /*0060*/ 	.short	0x0003
        /*0062*/ 	.short	0x0018
        /*0064*/ 	.byte	0x00, 0xf0, 0x11, 0x00


	//----- nvinfo : EIATTR_KPARAM_INFO
	.align		4
.L_67:
        /*0068*/ 	.byte	0x04, 0x17
        /*006a*/ 	.short	(.L_69 - .L_68)
.L_68:
        /*006c*/ 	.word	0x00000000
        /*0070*/ 	.short	0x0002
        /*0072*/ 	.short	0x0010
        /*0074*/ 	.byte	0x00, 0xf5, 0x21, 0x00


	//----- nvinfo : EIATTR_KPARAM_INFO
	.align		4
.L_69:
        /*0078*/ 	.byte	0x04, 0x17
        /*007a*/ 	.short	(.L_71 - .L_70)
.L_70:
        /*007c*/ 	.word	0x00000000
        /*0080*/ 	.short	0x0001
        /*0082*/ 	.short	0x0008
        /*0084*/ 	.byte	0x00, 0xf5, 0x21, 0x00


	//----- nvinfo : EIATTR_KPARAM_INFO
	.align		4
.L_71:
        /*0088*/ 	.byte	0x04, 0x17
        /*008a*/ 	.short	(.L_73 - .L_72)
.L_72:
        /*008c*/ 	.word	0x00000000
        /*0090*/ 	.short	0x0000
        /*0092*/ 	.short	0x0000
        /*0094*/ 	.byte	0x00, 0xf5, 0x21, 0x00


	//----- nvinfo : EIATTR_SPARSE_MMA_MASK
	.align		4
.L_73:
        /*0098*/ 	.byte	0x03, 0x50
        /*009a*/ 	.short	0x0000


	//----- nvinfo : EIATTR_MAXREG_COUNT
	.align		4
        /*009c*/ 	.byte	0x03, 0x1b
        /*009e*/ 	.short	0x00ff


	//----- nvinfo : EIATTR_NUM_BARRIERS
	.align		4
        /*00a0*/ 	.byte	0x02, 0x4c
        /*00a2*/ 	.byte	0x01
	.zero		1


	//----- nvinfo : EIATTR_MERCURY_ISA_VERSION
	.align		4
        /*00a4*/ 	.byte	0x03, 0x5f
        /*00a6*/ 	.short	0x0101


	//----- nvinfo : EIATTR_UNUSED_LOAD_BYTE_OFFSET
	.align		4
        /*00a8*/ 	.byte	0x04, 0x44
        /*00aa*/ 	.short	(.L_75 - .L_74)


	//   ....[0]....
.L_74:
        /*00ac*/ 	.word	0x000009e0
        /*00b0*/ 	.word	0x00000fff


	//----- nvinfo : EIATTR_VRC_CTA_INIT_COUNT
	.align		4
.L_75:
        /*00b4*/ 	.byte	0x02, 0x4a
	.zero		1
	.zero		1


	//----- nvinfo : EIATTR_EXIT_INSTR_OFFSETS
	.align		4
        /*00b8*/ 	.byte	0x04, 0x1c
        /*00ba*/ 	.short	(.L_77 - .L_76)


	//   ....[0]....
.L_76:
        /*00bc*/ 	.word	0x00000ad0


	//   ....[1]....
        /*00c0*/ 	.word	0x00000b20


	//----- nvinfo : EIATTR_CBANK_PARAM_SIZE
	.align		4
.L_77:
        /*00c4*/ 	.byte	0x03, 0x19
        /*00c6*/ 	.short	0x0030


	//----- nvinfo : EIATTR_PARAM_CBANK
	.align		4
        /*00c8*/ 	.byte	0x04, 0x0a
        /*00ca*/ 	.short	(.L_79 - .L_78)
	.align		4
.L_78:
        /*00cc*/ 	.word	index@(.nv.constant0._Z8tiled_mmPfS_S_iiiiii)
        /*00d0*/ 	.short	0x0380
        /*00d2*/ 	.short	0x0030


	//----- nvinfo : EIATTR_SW_WAR
	.align		4
.L_79:
        /*00d4*/ 	.byte	0x04, 0x36
        /*00d6*/ 	.short	(.L_81 - .L_80)
.L_80:
        /*00d8*/ 	.word	0x00000008
.L_81:


//--------------------- .nv.info._Z9native_mmPfS_S_iiiiii --------------------------
	.section	.nv.info._Z9native_mmPfS_S_iiiiii,"",@"SHT_CUDA_INFO"
	.sectionflags	@""
	.align	4


	//----- nvinfo : EIATTR_CUDA_API_VERSION
	.align		4
        /*0000*/ 	.byte	0x04, 0x37
        /*0002*/ 	.short	(.L_83 - .L_82)
.L_82:
        /*0004*/ 	.word	0x00000082


	//----- nvinfo : EIATTR_KPARAM_INFO
	.align		4
.L_83:
        /*0008*/ 	.byte	0x04, 0x17
        /*000a*/ 	.short	(.L_85 - .L_84)
.L_84:
        /*000c*/ 	.word	0x00000000
        /*0010*/ 	.short	0x0008
        /*0012*/ 	.short	0x002c
        /*0014*/ 	.byte	0x00, 0xf0, 0x11, 0x00


	//----- nvinfo : EIATTR_KPARAM_INFO
	.align		4
.L_85:
        /*0018*/ 	.byte	0x04, 0x17
        /*001a*/ 	.short	(.L_87 - .L_86)
.L_86:
        /*001c*/ 	.word	0x00000000
        /*0020*/ 	.short	0x0007
        /*0022*/ 	.short	0x0028
        /*0024*/ 	.byte	0x00, 0xf0, 0x11, 0x00


	//----- nvinfo : EIATTR_KPARAM_INFO
	.align		4
.L_87:
        /*0028*/ 	.byte	0x04, 0x17
        /*002a*/ 	.short	(.L_89 - .L_88)
.L_88:
        /*002c*/ 	.word	0x00000000
        /*0030*/ 	.short	0x0006
        /*0032*/ 	.short	0x0024
        /*0034*/ 	.byte	0x00, 0xf0, 0x11, 0x00


	//----- nvinfo : EIATTR_KPARAM_INFO
	.align		4
.L_89:
        /*0038*/ 	.byte	0x04, 0x17
        /*003a*/ 	.short	(.L_91 - .L_90)
.L_90:
        /*003c*/ 	.word	0x00000000
        /*0040*/ 	.short	0x0005
        /*0042*/ 	.short	0x0020
        /*0044*/ 	.byte	0x00, 0xf0, 0x11, 0x00


	//----- nvinfo : EIATTR_KPARAM_INFO
	.align		4
.L_91:
        /*0048*/ 	.byte	0x04, 0x17
        /*004a*/ 	.short	(.L_93 - .L_92)
.L_92:
        /*004c*/ 	.word	0x00000000
        /*0050*/ 	.short	0x0004
        /*0052*/ 	.short	0x001c
        /*0054*/ 	.byte	0x00, 0xf0, 0x11, 0x00


	//----- nvinfo : EIATTR_KPARAM_INFO
	.align		4
.L_93:
        /*0058*/ 	.byte	0x04, 0x17
        /*005a*/ 	.short	(.L_95 - .L_94)
.L_94:
        /*005c*/ 	.word	0x00000000
        /*0060*/ 	.short	0x0003
        /*0062*/ 	.short	0x0018
        /*0064*/ 	.byte	0x00, 0xf0, 0x11, 0x00


	//----- nvinfo : EIATTR_KPARAM_INFO
	.align		4
.L_95:
        /*0068*/ 	.byte	0x04, 0x17
        /*006a*/ 	.short	(.L_97 - .L_96)
.L_96:
        /*006c*/ 	.word	0x00000000
        /*0070*/ 	.short	0x0002
        /*0072*/ 	.short	0x0010
        /*0074*/ 	.byte	0x00, 0xf5, 0x21, 0x00


	//----- nvinfo : EIATTR_KPARAM_INFO
	.align		4
.L_97:
        /*0078*/ 	.byte	0x04, 0x17
        /*007a*/ 	.short	(.L_99 - .L_98)
.L_98:
        /*007c*/ 	.word	0x00000000
        /*0080*/ 	.short	0x0001
        /*0082*/ 	.short	0x0008
        /*0084*/ 	.byte	0x00, 0xf5, 0x21, 0x00


	//----- nvinfo : EIATTR_KPARAM_INFO
	.align		4
.L_99:
        /*0088*/ 	.byte	0x04, 0x17
        /*008a*/ 	.short	(.L_101 - .L_100)
.L_100:
        /*008c*/ 	.word	0x00000000
        /*0090*/ 	.short	0x0000
        /*0092*/ 	.short	0x0000
        /*0094*/ 	.byte	0x00, 0xf5, 0x21, 0x00


	//----- nvinfo : EIATTR_SPARSE_MMA_MASK
	.align		4
.L_101:
        /*0098*/ 	.byte	0x03, 0x50
        /*009a*/ 	.short	0x0000


	//----- nvinfo : EIATTR_MAXREG_COUNT
	.align		4
        /*009c*/ 	.byte	0x03, 0x1b
        /*009e*/ 	.short	0x00ff


	//----- nvinfo : EIATTR_MERCURY_ISA_VERSION
	.align		4
        /*00a0*/ 	.byte	0x03, 0x5f
        /*00a2*/ 	.short	0x0101


	//----- nvinfo : EIATTR_VRC_CTA_INIT_COUNT
	.align		4
        /*00a4*/ 	.byte	0x02, 0x4a
	.zero		1
	.zero		1


	//----- nvinfo : EIATTR_EXIT_INSTR_OFFSETS
	.align		4
        /*00a8*/ 	.byte	0x04, 0x1c
        /*00aa*/ 	.short	(.L_103 - .L_102)


	//   ....[0]....
.L_102:
        /*00ac*/ 	.word	0x000000d0


	//   ....[1]....
        /*00b0*/ 	.word	0x00000850


	//----- nvinfo : EIATTR_CBANK_PARAM_SIZE
	.align		4
.L_103:
        /*00b4*/ 	.byte	0x03, 0x19
        /*00b6*/ 	.short	0x0030


	//----- nvinfo : EIATTR_PARAM_CBANK
	.align		4
        /*00b8*/ 	.byte	0x04, 0x0a
        /*00ba*/ 	.short	(.L_105 - .L_104)
	.align		4
.L_104:
        /*00bc*/ 	.word	index@(.nv.constant0._Z9native_mmPfS_S_iiiiii)
        /*00c0*/ 	.short	0x0380
        /*00c2*/ 	.short	0x0030


	//----- nvinfo : EIATTR_SW_WAR
	.align		4
.L_105:
        /*00c4*/ 	.byte	0x04, 0x36
        /*00c6*/ 	.short	(.L_107 - .L_106)
.L_106:
        /*00c8*/ 	.word	0x00000008
.L_107:


//--------------------- .nv.callgraph             --------------------------
	.section	.nv.callgraph,"",@"SHT_CUDA_CALLGRAPH"
	.align	4
	.sectionentsize	8
	.align		4
        /*0000*/ 	.word	0x00000000
	.align		4
        /*0004*/ 	.word	0xffffffff
	.align		4
        /*0008*/ 	.word	index@(_Z22tiled_mm_double_bufferPfS_S_iiiiii)
	.align		4
        /*000c*/ 	.word	index@(vprintf)
	.align		4
        /*0010*/ 	.word	0x00000000
	.align		4
        /*0014*/ 	.word	0xfffffffe
	.align		4
        /*0018*/ 	.word	0x00000000
	.align		4
        /*001c*/ 	.word	0xfffffffd
	.align		4
        /*0020*/ 	.word	0x00000000
	.align		4
        /*0024*/ 	.word	0xfffffffc


//--------------------- .nv.constant4             --------------------------
	.section	.nv.constant4,"a",@progbits
	.align	8
	.align		8
.nv.constant4:
        /*0000*/ 	.dword	vprintf
	.align		8
        /*0008*/ 	.dword	$str
	.align		8
        /*0010*/ 	.dword	$str$1


//--------------------- .text._Z22tiled_mm_double_bufferPfS_S_iiiiii --------------------------
	.section	.text._Z22tiled_mm_double_bufferPfS_S_iiiiii,"ax",@progbits
	.align	128
        .global         _Z22tiled_mm_double_bufferPfS_S_iiiiii
        .type           _Z22tiled_mm_double_bufferPfS_S_iiiiii,@function
        .size           _Z22tiled_mm_double_bufferPfS_S_iiiiii,(.L_x_26 - _Z22tiled_mm_double_bufferPfS_S_iiiiii)
        .other          _Z22tiled_mm_double_bufferPfS_S_iiiiii,@"STO_CUDA_ENTRY STV_DEFAULT"
_Z22tiled_mm_double_bufferPfS_S_iiiiii:
.text._Z22tiled_mm_double_bufferPfS_S_iiiiii:
[----:B------:R-:W0:Y:S08]  /*0000*/  LDC R1, c[0x0][0x37c] ;  /* 0x0000df00ff017b82 */ /* 0x000e300000000800 */
[----:B------:R-:W1:Y:S01]  /*0010*/  LDC R23, c[0x0][0x3a0] ;  /* 0x0000e800ff177b82 */ /* 0x000e620000000800 */
[----:B------:R-:W2:Y:S01]  /*0020*/  S2R R19, SR_TID.Y ;  /* 0x0000000000137919 */ /* 0x000ea20000002200 */
[----:B------:R-:W3:Y:S01]  /*0030*/  LDCU UR5, c[0x0][0x2fc] ;  /* 0x00005f80ff0577ac */ /* 0x000ee20008000800 */
[----:B0-----:R-:W-:Y:S01]  /*0040*/  IADD3 R1, PT, PT, R1, -0x8, RZ ;  /* 0xfffffff801017810 */ /* 0x001fe20007ffe0ff */
[----:B------:R-:W0:Y:S04]  /*0050*/  LDCU UR4, c[0x0][0x2f8] ;  /* 0x00005f00ff0477ac */ /* 0x000e280008000800 */
[----:B------:R-:W4:Y:S08]  /*0060*/  LDC R24, c[0x0][0x3ac] ;  /* 0x0000eb00ff187b82 */ /* 0x000f300000000800 */
[----:B------:R-:W5:Y:S01]  /*0070*/  LDC R17, c[0x0][0x360] ;  /* 0x0000d800ff117b82 */ /* 0x000f620000000800 */
[----:B-1----:R-:W-:-:S07]  /*0080*/  IABS R5, R23 ;  /* 0x0000001700057213 */ /* 0x002fce0000000000 */
[----:B------:R-:W-:Y:S01]  /*0090*/  S2UR UR6, SR_CTAID.X ;  /* 0x00000000000679c3 */ /* 0x000fe20000002500 */
[----:B------:R-:W1:Y:S07]  /*00a0*/  I2F.RP R0, R5 ;  /* 0x0000000500007306 */ /* 0x000e6e0000209400 */
[----:B------:R-:W2:Y:S08]  /*00b0*/  S2UR UR7, SR_CTAID.Y ;  /* 0x00000000000779c3 */ /* 0x000eb00000002600 */
[----:B------:R-:W2:Y:S01]  /*00c0*/  LDC R18, c[0x0][0x364] ;  /* 0x0000d900ff127b82 */ /* 0x000ea20000000800 */
[----:B-1----:R-:W1:Y:S02]  /*00d0*/  MUFU.RCP R0, R0 ;  /* 0x0000000000007308 */ /* 0x002e640000001000 */
[----:B-1----:R-:W-:-:S06]  /*00e0*/  VIADD R2, R0, 0xffffffe ;  /* 0x0ffffffe00027836 */ /* 0x002fcc0000000000 */
[----:B------:R1:W3:Y:S01]  /*00f0*/  F2I.FTZ.U32.TRUNC.NTZ R3, R2 ;  /* 0x0000000200037305 */ /* 0x0002e2000021f000 */
[----:B--2---:R-:W-:Y:S02]  /*0100*/  IMAD R18, R18, UR7, R19 ;  /* 0x0000000712127c24 */ /* 0x004fe4000f8e0213 */
[----:B-1----:R-:W-:Y:S01]  /*0110*/  IMAD.MOV.U32 R2, RZ, RZ, RZ ;  /* 0x000000ffff027224 */ /* 0x002fe200078e00ff */
[----:B---3--:R-:W-:-:S05]  /*0120*/  IADD3 R4, PT, PT, RZ, -R3, RZ ;  /* 0x80000003ff047210 */ /* 0x008fca0007ffe0ff */
[----:B------:R-:W-:Y:S01]  /*0130*/  IMAD R7, R4, R5, RZ ;  /* 0x0000000504077224 */ /* 0x000fe200078e02ff */
[----:B----4-:R-:W-:-:S03]  /*0140*/  IABS R4, R24 ;  /* 0x0000001800047213 */ /* 0x010fc60000000000 */
[----:B------:R-:W-:Y:S02]  /*0150*/  IMAD.HI.U32 R3, R3, R7, R2 ;  /* 0x0000000703037227 */ /* 0x000fe400078e0002 */
[----:B------:R-:W5:Y:S04]  /*0160*/  S2R R2, SR_TID.X ;  /* 0x0000000000027919 */ /* 0x000f680000002100 */
[----:B------:R-:W-:-:S05]  /*0170*/  IMAD.HI.U32 R16, R3, R4, RZ ;  /* 0x0000000403107227 */ /* 0x000fca00078e00ff */
[----:B------:R-:W-:-:S05]  /*0180*/  IADD3 R0, PT, PT, -R16, RZ, RZ ;  /* 0x000000ff10007210 */ /* 0x000fca0007ffe1ff */
[----:B------:R-:W-:-:S05]  /*0190*/  IMAD R0, R5, R0, R4 ;  /* 0x0000000005007224 */ /* 0x000fca00078e0204 */
[----:B------:R-:W-:-:S13]  /*01a0*/  ISETP.GT.U32.AND P2, PT, R5, R0, PT ;  /* 0x000000000500720c */ /* 0x000fda0003f44070 */
[----:B------:R-:W-:Y:S01]  /*01b0*/  @!P2 IMAD.IADD R0, R0, 0x1, -R5 ;  /* 0x000000010000a824 */ /* 0x000fe200078e0a05 */
[----:B------:R-:W-:Y:S01]  /*01c0*/  @!P2 IADD3 R16, PT, PT, R16, 0x1, RZ ;  /* 0x000000011010a810 */ /* 0x000fe20007ffe0ff */
[----:B-----5:R-:W-:Y:S01]  /*01d0*/  IMAD R17, R17, UR6, R2 ;  /* 0x0000000611117c24 */ /* 0x020fe2000f8e0202 */
[----:B------:R-:W-:Y:S02]  /*01e0*/  ISETP.NE.AND P2, PT, R23, RZ, PT ;  /* 0x000000ff1700720c */ /* 0x000fe40003f45270 */
[----:B------:R-:W-:Y:S02]  /*01f0*/  ISETP.GE.U32.AND P0, PT, R0, R5, PT ;  /* 0x000000050000720c */ /* 0x000fe40003f06070 */
[----:B------:R-:W-:-:S04]  /*0200*/  LOP3.LUT R0, R24, R23, RZ, 0x3c, !PT ;  /* 0x0000001718007212 */ /* 0x000fc800078e3cff */
[----:B------:R-:W-:-:S07]  /*0210*/  ISETP.GE.AND P1, PT, R0, RZ, PT ;  /* 0x000000ff0000720c */ /* 0x000fce0003f26270 */
[----:B------:R-:W-:-:S06]  /*0220*/  @P0 VIADD R16, R16, 0x1 ;  /* 0x0000000110100836 */ /* 0x000fcc0000000000 */
[----:B------:R-:W-:Y:S02]  /*0230*/  @!P1 IADD3 R16, PT, PT, -R16, RZ, RZ ;  /* 0x000000ff10109210 */ /* 0x000fe40007ffe1ff */
[----:B------:R-:W-:Y:S02]  /*0240*/  @!P2 LOP3.LUT R16, RZ, R23, RZ, 0x33, !PT ;  /* 0x00000017ff10a212 */ /* 0x000fe400078e33ff */
[----:B0-----:R-:W-:Y:S02]  /*0250*/  IADD3 R6, P1, PT, R1, UR4, RZ ;  /* 0x0000000401067c10 */ /* 0x001fe4000ff3e0ff */
[----:B------:R-:W-:-:S03]  /*0260*/  LOP3.LUT R0, R16, 0x1, RZ, 0xc0, !PT ;  /* 0x0000000110007812 */ /* 0x000fc600078ec0ff */
[----:B------:R-:W-:Y:S01]  /*0270*/  IMAD.X R7, RZ, RZ, UR5, P1 ;  /* 0x00000005ff077e24 */ /* 0x000fe200088e06ff */
[----:B------:R-:W-:-:S13]  /*0280*/  ISETP.NE.U32.AND P0, PT, R0, 0x1, PT ;  /* 0x000000010000780c */ /* 0x000fda0003f05070 */
[----:B------:R-:W-:Y:S05]  /*0290*/  @P0 BRA `(.L_x_0) ;  /* 0x0000000000280947 */ /* 0x000fea0003800000 */
[----:B------:R-:W0:Y:S01]  /*02a0*/  LDC.64 R10, c[0x4][0x10] ;  /* 0x01000400ff0a7b82 */ /* 0x000e220000000a00 */
[----:B------:R-:W-:Y:S01]  /*02b0*/  MOV R8, 0x0 ;  /* 0x0000000000087802 */ /* 0x000fe20000000f00 */
[----:B------:R-:W1:Y:S06]  /*02c0*/  LDCU.64 UR4, c[0x4][0x8] ;  /* 0x01000100ff0477ac */ /* 0x000e6c0008000a00 */
[----:B------:R-:W2:Y:S01]  /*02d0*/  LDC.64 R8, c[0x4][R8] ;  /* 0x0100000008087b82 */ /* 0x000ea20000000a00 */
[----:B-1----:R-:W-:Y:S01]  /*02e0*/  MOV R4, UR4 ;  /* 0x0000000400047c02 */ /* 0x002fe20008000f00 */
[----:B------:R-:W-:Y:S01]  /*02f0*/  IMAD.U32 R5, RZ, RZ, UR5 ;  /* 0x00000005ff057e24 */ /* 0x000fe2000f8e00ff */
[----:B0-----:R0:W-:Y:S06]  /*0300*/  STL.64 [R1], R10 ;  /* 0x0000000a01007387 */ /* 0x0011ec0000100a00 */
[----:B------:R-:W-:-:S07]  /*0310*/  LEPC R20, `(.L_x_1) ;  /* 0x000000001014794e */ /* 0x000fce0000000000 */
[----:B0-2---:R-:W-:Y:S05]  /*0320*/  CALL.ABS.NOINC R8 ;  /* 0x0000000008007343 */ /* 0x005fea0003c00000 */
.L_x_1:
[----:B------:R-:W-:Y:S05]  /*0330*/  BPT.TRAP 0x1 ;  /* 0x000000040000795c */ /* 0x000fea0000300000 */
.L_x_0:
[----:B------:R-:W-:Y:S01]  /*0340*/  ISETP.GE.AND P0, PT, R16, 0x1, PT ;  /* 0x000000011000780c */ /* 0x000fe20003f06270 */
[----:B------:R-:W0:Y:S01]  /*0350*/  LDCU.64 UR8, c[0x0][0x358] ;  /* 0x00006b00ff0877ac */ /* 0x000e220008000a00 */
[----:B------:R-:W-:-:S11]  /*0360*/  HFMA2 R27, -RZ, RZ, 0, 0 ;  /* 0x00000000ff1b7431 */ /* 0x000fd600000001ff */
[----:B------:R-:W-:Y:S05]  /*0370*/  @!P0 BRA `(.L_x_2) ;  /* 0x0000000c00108947 */ /* 0x000fea0003800000 */
[----:B------:R-:W1:Y:S01]  /*0380*/  S2UR UR6, SR_CgaCtaId ;  /* 0x00000000000679c3 */ /* 0x000e620000008800 */
[----:B------:R-:W2:Y:S01]  /*0390*/  LDCU UR7, c[0x0][0x3a4] ;  /* 0x00007480ff0777ac */ /* 0x000ea20008000800 */
[----:B------:R-:W-:Y:S01]  /*03a0*/  IMAD R22, R17, R24, R19 ;  /* 0x0000001811167224 */ /* 0x000fe200078e0213 */
[C---:B------:R-:W-:Y:S01]  /*03b0*/  LOP3.LUT R13, R23.reuse, 0xf, RZ, 0xc0, !PT ;  /* 0x0000000f170d7812 */ /* 0x040fe200078ec0ff */
[----:B------:R-:W-:Y:S01]  /*03c0*/  IMAD.MOV.U32 R27, RZ, RZ, RZ ;  /* 0x000000ffff1b7224 */ /* 0x000fe200078e00ff */
[----:B------:R-:W3:Y:S01]  /*03d0*/  LDCU UR10, c[0x0][0x3a8] ;  /* 0x00007500ff0a77ac */ /* 0x000ee20008000800 */
[C---:B------:R-:W-:Y:S02]  /*03e0*/  LOP3.LUT R12, R23.reuse, 0x7, RZ, 0xc0, !PT ;  /* 0x00000007170c7812 */ /* 0x040fe400078ec0ff */
[----:B------:R-:W-:Y:S01]  /*03f0*/  LOP3.LUT R0, R23, 0x3, RZ, 0xc0, !PT ;  /* 0x0000000317007812 */ /* 0x000fe200078ec0ff */
[----:B------:R-:W-:Y:S01]  /*0400*/  UMOV UR4, 0x400 ;  /* 0x0000040000047882 */ /* 0x000fe20000000000 */
[----:B------:R-:W-:Y:S01]  /*0410*/  MOV R3, RZ ;  /* 0x000000ff00037202 */ /* 0x000fe20000000f00 */
[----:B------:R-:W-:Y:S01]  /*0420*/  UIADD3 UR5, UPT, UPT, UR4, 0x200, URZ ;  /* 0x0000020004057890 */ /* 0x000fe2000fffe0ff */
[----:B--2---:R-:W-:-:S02]  /*0430*/  IMAD R21, R24, UR7, RZ ;  /* 0x0000000718157c24 */ /* 0x004fc4000f8e02ff */
[----:B---3--:R-:W-:Y:S01]  /*0440*/  IMAD R15, R24, UR10, RZ ;  /* 0x0000000a180f7c24 */ /* 0x008fe2000f8e02ff */
[----:B-1----:R-:W-:Y:S02]  /*0450*/  ULEA UR5, UR6, UR5, 0x18 ;  /* 0x0000000506057291 */ /* 0x002fe4000f8ec0ff */
[----:B------:R-:W-:-:S04]  /*0460*/  ULEA UR4, UR6, UR4, 0x18 ;  /* 0x0000000406047291 */ /* 0x000fc8000f8ec0ff */
[C---:B------:R-:W-:Y:S02]  /*0470*/  LEA R14, R2.reuse, UR5, 0x5 ;  /* 0x00000005020e7c11 */ /* 0x040fe4000f8e28ff */
[----:B------:R-:W-:Y:S02]  /*0480*/  LEA R20, R2, UR4, 0x5 ;  /* 0x0000000402147c11 */ /* 0x000fe4000f8e28ff */
[----:B------:R-:W-:-:S03]  /*0490*/  LEA R14, R19, R14, 0x2 ;  /* 0x0000000e130e7211 */ /* 0x000fc600078e10ff */
[----:B------:R-:W-:-:S07]  /*04a0*/  IMAD R19, R19, 0x4, R20 ;  /* 0x0000000413137824 */ /* 0x000fce00078e0214 */
.L_x_11:
[----:B-1----:R-:W1:Y:S01]  /*04b0*/  LDCU UR4, c[0x0][0x3a0] ;  /* 0x00007400ff0477ac */ /* 0x002e620008000800 */
[----:B------:R-:W2:Y:S01]  /*04c0*/  LDCU UR5, c[0x0][0x3a8] ;  /* 0x00007500ff0577ac */ /* 0x000ea20008000800 */
[C---:B-1----:R-:W-:Y:S02]  /*04d0*/  IMAD R9, R3.reuse, UR4, R2 ;  /* 0x0000000403097c24 */ /* 0x042fe4000f8e0202 */
[----:B------:R-:W-:Y:S02]  /*04e0*/  IMAD R8, R3, UR4, R22 ;  /* 0x0000000403087c24 */ /* 0x000fe4000f8e0216 */
[----:B--2---:R-:W-:-:S03]  /*04f0*/  IMAD R10, R9, UR5, R18 ;  /* 0x00000005090a7c24 */ /* 0x004fc6000f8e0212 */
[----:B------:R-:W-:Y:S02]  /*0500*/  ISETP.GE.AND P0, PT, R8, R21, PT ;  /* 0x000000150800720c */ /* 0x000fe40003f06270 */
[----:B------:R-:W-:-:S11]  /*0510*/  ISETP.GE.AND P1, PT, R10, R15, PT ;  /* 0x0000000f0a00720c */ /* 0x000fd60003f26270 */
[----:B------:R-:W1:Y:S08]  /*0520*/  @!P0 LDC.64 R6, c[0x0][0x380] ;  /* 0x0000e000ff068b82 */ /* 0x000e700000000a00 */
[----:B------:R-:W2:Y:S01]  /*0530*/  @!P1 LDC.64 R4, c[0x0][0x388] ;  /* 0x0000e200ff049b82 */ /* 0x000ea20000000a00 */
[----:B-1----:R-:W-:-:S06]  /*0540*/  @!P0 IMAD.WIDE R6, R8, 0x4, R6 ;  /* 0x0000000408068825 */ /* 0x002fcc00078e0206 */
[----:B0-----:R-:W3:Y:S01]  /*0550*/  @!P0 LDG.E R6, desc[UR8][R6.64] ;  /* 0x0000000806068981 */ /* 0x001ee2000c1e1900 */
[----:B--2---:R-:W-:-:S06]  /*0560*/  @!P1 IMAD.WIDE R4, R10, 0x4, R4 ;  /* 0x000000040a049825 */ /* 0x004fcc00078e0204 */
[----:B------:R-:W2:Y:S01]  /*0570*/  @!P1 LDG.E R4, desc[UR8][R4.64] ;  /* 0x0000000804049981 */ /* 0x000ea2000c1e1900 */
[----:B------:R-:W-:-:S04]  /*0580*/  LOP3.LUT R23, R3, 0x1, RZ, 0xc0, !PT ;  /* 0x0000000103177812 */ /* 0x000fc800078ec0ff */
[C---:B------:R-:W-:Y:S02]  /*0590*/  LEA R11, R23.reuse, R19, 0x8 ;  /* 0x00000013170b7211 */ /* 0x040fe400078e40ff */
[----:B------:R-:W-:Y:S01]  /*05a0*/  LEA R25, R23, R14, 0x8 ;  /* 0x0000000e17197211 */ /* 0x000fe200078e40ff */
[----:B------:R-:W-:Y:S02]  /*05b0*/  VIADD R10, R16, 0xffffffff ;  /* 0xffffffff100a7836 */ /* 0x000fe40000000000 */
[----:B---3--:R0:W-:Y:S04]  /*05c0*/  @!P0 STS [R11], R6 ;  /* 0x000000060b008388 */ /* 0x0081e80000000800 */
[----:B------:R0:W-:Y:S04]  /*05d0*/  @P0 STS [R11], RZ ;  /* 0x000000ff0b000388 */ /* 0x0001e80000000800 */
[----:B--2---:R0:W-:Y:S04]  /*05e0*/  @!P1 STS [R25], R4 ;  /* 0x0000000419009388 */ /* 0x0041e80000000800 */
[----:B------:R0:W-:Y:S01]  /*05f0*/  @P1 STS [R25], RZ ;  /* 0x000000ff19001388 */ /* 0x0001e20000000800 */
[----:B------:R-:W-:-:S13]  /*0600*/  ISETP.GE.AND P0, PT, R3, R10, PT ;  /* 0x0000000a0300720c */ /* 0x000fda0003f06270 */
[----:B0-----:R-:W-:Y:S05]  /*0610*/  @P0 BRA `(.L_x_3) ;  /* 0x00000000005c0947 */ /* 0x001fea0003800000 */
[----:B------:R-:W-:-:S04]  /*0620*/  IADD3 R8, PT, PT, R8, UR4, RZ ;  /* 0x0000000408087c10 */ /* 0x000fc8000fffe0ff */
[----:B------:R-:W-:-:S13]  /*0630*/  ISETP.GE.AND P0, PT, R8, R21, PT ;  /* 0x000000150800720c */ /* 0x000fda0003f06270 */
[----:B------:R-:W0:Y:S02]  /*0640*/  @!P0 LDC.64 R4, c[0x0][0x380] ;  /* 0x0000e000ff048b82 */ /* 0x000e240000000a00 */
[----:B0-----:R-:W-:-:S06]  /*0650*/  @!P0 IMAD.WIDE R4, R8, 0x4, R4 ;  /* 0x0000000408048825 */ /* 0x001fcc00078e0204 */
[----:B------:R-:W2:Y:S01]  /*0660*/  @!P0 LDG.E R4, desc[UR8][R4.64] ;  /* 0x0000000804048981 */ /* 0x000ea2000c1e1900 */
[----:B------:R-:W-:Y:S01]  /*0670*/  LOP3.LUT R11, R23, 0x1, RZ, 0x3c, !PT ;  /* 0x00000001170b7812 */ /* 0x000fe200078e3cff */
[----:B------:R-:W-:Y:S01]  /*0680*/  VIADD R9, R9, UR4 ;  /* 0x0000000409097c36 */ /* 0x000fe20008000000 */
[----:B------:R-:W-:Y:S02]  /*0690*/  BSSY.RECONVERGENT B0, `(.L_x_3) ;  /* 0x000000f000007945 */ /* 0x000fe40003800200 */
[----:B------:R-:W-:Y:S01]  /*06a0*/  LEA R7, R11, R19, 0x8 ;  /* 0x000000130b077211 */ /* 0x000fe200078e40ff */
[----:B------:R-:W-:-:S04]  /*06b0*/  IMAD R9, R9, UR5, R18 ;  /* 0x0000000509097c24 */ /* 0x000fc8000f8e0212 */
[----:B--2---:R0:W-:Y:S04]  /*06c0*/  @!P0 STS [R7], R4 ;  /* 0x0000000407008388 */ /* 0x0041e80000000800 */
[----:B------:R0:W-:Y:S01]  /*06d0*/  @P0 STS [R7], RZ ;  /* 0x000000ff07000388 */ /* 0x0001e20000000800 */
[----:B------:R-:W-:-:S13]  /*06e0*/  ISETP.GE.AND P0, PT, R9, R15, PT ;  /* 0x0000000f0900720c */ /* 0x000fda0003f06270 */
[----:B0-----:R-:W-:Y:S05]  /*06f0*/  @P0 BRA `(.L_x_4) ;  /* 0x0000000000180947 */ /* 0x001fea0003800000 */
[----:B------:R-:W0:Y:S02]  /*0700*/  LDC.64 R4, c[0x0][0x388] ;  /* 0x0000e200ff047b82 */ /* 0x000e240000000a00 */
[----:B0-----:R-:W-:-:S06]  /*0710*/  IMAD.WIDE R4, R9, 0x4, R4 ;  /* 0x0000000409047825 */ /* 0x001fcc00078e0204 */
[----:B------:R-:W2:Y:S01]  /*0720*/  LDG.E R4, desc[UR8][R4.64] ;  /* 0x0000000804047981 */ /* 0x000ea2000c1e1900 */
[----:B------:R-:W-:-:S05]  /*0730*/  LEA R7, R11, R14, 0x8 ;  /* 0x0000000e0b077211 */ /* 0x000fca00078e40ff */
[----:B--2---:R1:W-:Y:S01]  /*0740*/  STS [R7], R4 ;  /* 0x0000000407007388 */ /* 0x0043e20000000800 */
[----:B------:R-:W-:Y:S05]  /*0750*/  BRA `(.L_x_5) ;  /* 0x0000000000087947 */ /* 0x000fea0003800000 */
.L_x_4:
[----:B------:R-:W-:-:S05]  /*0760*/  LEA R11, R11, R14, 0x8 ;  /* 0x0000000e0b0b7211 */ /* 0x000fca00078e40ff */
[----:B------:R0:W-:Y:S02]  /*0770*/  STS [R11], RZ ;  /* 0x000000ff0b007388 */ /* 0x0001e40000000800 */
.L_x_5:
[----:B------:R-:W-:Y:S05]  /*0780*/  BSYNC.RECONVERGENT B0 ;  /* 0x0000000000007941 */ /* 0x000fea0003800200 */
.L_x_3:
[----:B------:R-:W-:Y:S01]  /*0790*/  BAR.SYNC.DEFER_BLOCKING 0x0 ;  /* 0x0000000000007b1d */ /* 0x000fe20000010000 */
[----:B------:R-:W-:-:S09]  /*07a0*/  UISETP.GE.AND UP0, UPT, UR4, 0x1, UPT ;  /* 0x000000010400788c */ /* 0x000fd2000bf06270 */
[----:B------:R-:W-:Y:S05]  /*07b0*/  BRA.U !UP0, `(.L_x_6) ;  /* 0x0000000508f07547 */ /* 0x000fea000b800000 */
[----:B------:R-:W-:Y:S01]  /*07c0*/  UISETP.GE.U32.AND UP0, UPT, UR4, 0x10, UPT ;  /* 0x000000100400788c */ /* 0x000fe2000bf06070 */
[----:B------:R-:W-:-:S08]  /*07d0*/  IMAD.MOV.U32 R9, RZ, RZ, RZ ;  /* 0x000000ffff097224 */ /* 0x000fd000078e00ff */
[----:B------:R-:W-:Y:S05]  /*07e0*/  BRA.U !UP0, `(.L_x_7) ;  /* 0x0000000108e07547 */ /* 0x000fea000b800000 */
[----:B-1----:R-:W1:Y:S01]  /*07f0*/  S2R R4, SR_TID.Y ;  /* 0x0000000000047919 */ /* 0x002e620000002200 */
[----:B------:R-:W2:Y:S01]  /*0800*/  S2UR UR6, SR_CgaCtaId ;  /* 0x00000000000679c3 */ /* 0x000ea20000008800 */
[----:B------:R-:W-:Y:S01]  /*0810*/  UMOV UR5, 0x400 ;  /* 0x0000040000057882 */ /* 0x000fe20000000000 */
[----:B------:R-:W-:Y:S02]  /*0820*/  ULOP3.LUT UR4, UR4, 0x7ffffff0, URZ, 0xc0, !UPT ;  /* 0x7ffffff004047892 */ /* 0x000fe4000f8ec0ff */
[----:B------:R-:W-:Y:S02]  /*0830*/  UIADD3 UR7, UPT, UPT, UR5, 0x200, URZ ;  /* 0x0000020005077890 */ /* 0x000fe4000fffe0ff */
[----:B--2---:R-:W-:Y:S02]  /*0840*/  ULEA UR5, UR6, UR5, 0x18 ;  /* 0x0000000506057291 */ /* 0x004fe4000f8ec0ff */
[----:B------:R-:W-:-:S04]  /*0850*/  ULEA UR7, UR6, UR7, 0x18 ;  /* 0x0000000706077291 */ /* 0x000fc8000f8ec0ff */
[----:B------:R-:W-:Y:S01]  /*0860*/  LEA R20, R2, UR5, 0x5 ;  /* 0x0000000502147c11 */ /* 0x000fe2000f8e28ff */
[----:B------:R-:W-:Y:S01]  /*0870*/  UIADD3 UR5, UPT, UPT, -UR4, URZ, URZ ;  /* 0x000000ff04057290 */ /* 0x000fe2000fffe1ff */
[----:B-1----:R-:W-:Y:S02]  /*0880*/  LEA R4, R4, UR7, 0x2 ;  /* 0x0000000704047c11 */ /* 0x002fe4000f8e10ff */
[C---:B------:R-:W-:Y:S02]  /*0890*/  LEA R25, R23.reuse, R20, 0x8 ;  /* 0x0000001417197211 */ /* 0x040fe400078e40ff */
[----:B------:R-:W-:-:S03]  /*08a0*/  LEA R4, R23, R4, 0x8 ;  /* 0x0000000417047211 */ /* 0x000fc600078e40ff */
[----:B------:R-:W-:Y:S01]  /*08b0*/  VIADD R25, R25, 0x20 ;  /* 0x0000002019197836 */ /* 0x000fe20000000000 */
[----:B------:R-:W-:-:S07]  /*08c0*/  IADD3 R24, PT, PT, R4, 0x100, RZ ;  /* 0x0000010004187810 */ /* 0x000fce0007ffe0ff */
.L_x_8:
[----:B------:R-:W-:Y:S01]  /*08d0*/  LDS R4, [R24+-0x100] ;  /* 0xffff000018047984 */ /* 0x000fe20000000800 */
[----:B------:R-:W-:-:S03]  /*08e0*/  UIADD3 UR5, UPT, UPT, UR5, 0x10, URZ ;  /* 0x0000001005057890 */ /* 0x000fc6000fffe0ff */
[----:B0-----:R-:W0:Y:S01]  /*08f0*/  LDS.128 R8, [R25+-0x20] ;  /* 0xffffe00019087984 */ /* 0x001e220000000c00 */
[----:B------:R-:W-:-:S03]  /*0900*/  UISETP.NE.AND UP0, UPT, UR5, URZ, UPT ;  /* 0x000000ff0500728c */ /* 0x000fc6000bf05270 */
[----:B------:R-:W1:Y:S04]  /*0910*/  LDS R5, [R24+-0xe0] ;  /* 0xffff200018057984 */ /* 0x000e680000000800 */
[----:B------:R-:W2:Y:S04]  /*0920*/  LDS R6, [R24+-0xc0] ;  /* 0xffff400018067984 */ /* 0x000ea80000000800 */
[----:B------:R-:W3:Y:S04]  /*0930*/  LDS R26, [R24+-0xa0] ;  /* 0xffff6000181a7984 */ /* 0x000ee80000000800 */
[----:B------:R-:W-:Y:S01]  /*0940*/  LDS R29, [R24+0xe0] ;  /* 0x0000e000181d7984 */ /* 0x000fe20000000800 */
[----:B0-----:R-:W-:-:S03]  /*0950*/  FFMA R4, R8, R4, R27 ;  /* 0x0000000408047223 */ /* 0x001fc6000000001b */
[----:B------:R-:W-:Y:S01]  /*0960*/  LDS R8, [R24+-0x40] ;  /* 0xffffc00018087984 */ /* 0x000fe20000000800 */
[----:B-1----:R-:W-:-:S03]  /*0970*/  FFMA R5, R5, R9, R4 ;  /* 0x0000000905057223 */ /* 0x002fc60000000004 */
[----:B------:R-:W-:Y:S01]  /*0980*/  LDS R9, [R24+-0x80] ;  /* 0xffff800018097984 */ /* 0x000fe20000000800 */
[----:B--2---:R-:W-:-:S03]  /*0990*/  FFMA R27, R6, R10, R5 ;  /* 0x0000000a061b7223 */ /* 0x004fc60000000005 */
[----:B------:R-:W0:Y:S01]  /*09a0*/  LDS.128 R4, [R25+-0x10] ;  /* 0xfffff00019047984 */ /* 0x000e220000000c00 */
[----:B---3--:R-:W-:-:S03]  /*09b0*/  FFMA R11, R26, R11, R27 ;  /* 0x0000000b1a0b7223 */ /* 0x008fc6000000001b */
[----:B------:R-:W1:Y:S04]  /*09c0*/  LDS R27, [R24+-0x60] ;  /* 0xffffa000181b7984 */ /* 0x000e680000000800 */
[----:B------:R-:W2:Y:S01]  /*09d0*/  LDS R26, [R24+-0x20] ;  /* 0xffffe000181a7984 */ /* 0x000ea20000000800 */
[----:B0-----:R-:W-:-:S04]  /*09e0*/  FFMA R4, R4, R9, R11 ;  /* 0x0000000904047223 */ /* 0x001fc8000000000b */
[----:B-1----:R-:W-:Y:S02]  /*09f0*/  FFMA R27, R27, R5, R4 ;  /* 0x000000051b1b7223 */ /* 0x002fe40000000004 */
[----:B------:R-:W-:Y:S02]  /*0a00*/  LDS R5, [R24] ;  /* 0x0000000018057984 */ /* 0x000fe40000000800 */
[----:B------:R-:W-:Y:S02]  /*0a10*/  FFMA R27, R8, R6, R27 ;  /* 0x00000006081b7223 */ /* 0x000fe4000000001b */
[----:B------:R-:W0:Y:S02]  /*0a20*/  LDS.128 R8, [R25] ;  /* 0x0000000019087984 */ /* 0x000e240000000c00 */
[----:B--2---:R-:W-:Y:S02]  /*0a30*/  FFMA R7, R26, R7, R27 ;  /* 0x000000071a077223 */ /* 0x004fe4000000001b */
[----:B------:R-:W1:Y:S04]  /*0a40*/  LDS R27, [R24+0x20] ;  /* 0x00002000181b7984 */ /* 0x000e680000000800 */
[----:B------:R-:W2:Y:S04]  /*0a50*/  LDS R4, [R24+0x40] ;  /* 0x0000400018047984 */ /* 0x000ea80000000800 */
[----:B------:R-:W3:Y:S01]  /*0a60*/  LDS R26, [R24+0x60] ;  /* 0x00006000181a7984 */ /* 0x000ee20000000800 */
[----:B0-----:R-:W-:-:S04]  /*0a70*/  FFMA R8, R8, R5, R7 ;  /* 0x0000000508087223 */ /* 0x001fc80000000007 */
[----:B-1----:R-:W-:Y:S02]  /*0a80*/  FFMA R27, R27, R9, R8 ;  /* 0x000000091b1b7223 */ /* 0x002fe40000000008 */
[----:B------:R-:W-:Y:S02]  /*0a90*/  LDS R9, [R24+0x80] ;  /* 0x0000800018097984 */ /* 0x000fe40000000800 */
[----:B--2---:R-:W-:Y:S02]  /*0aa0*/  FFMA R27, R4, R10, R27 ;  /* 0x0000000a041b7223 */ /* 0x004fe4000000001b */
[----:B------:R0:W1:Y:S02]  /*0ab0*/  LDS.128 R4, [R25+0x10] ;  /* 0x0000100019047984 */ /* 0x0000640000000c00 */
[----:B---3--:R-:W-:Y:S02]  /*0ac0*/  FFMA R11, R26, R11, R27 ;  /* 0x0000000b1a0b7223 */ /* 0x008fe4000000001b */
[----:B------:R-:W2:Y:S04]  /*0ad0*/  LDS R27, [R24+0xa0] ;  /* 0x0000a000181b7984 */ /* 0x000ea80000000800 */
[----:B------:R3:W4:Y:S01]  /*0ae0*/  LDS R8, [R24+0xc0] ;  /* 0x0000c00018087984 */ /* 0x0007220000000800 */
[----:B0-----:R-:W-:Y:S01]  /*0af0*/  IADD3 R25, PT, PT, R25, 0x40, RZ ;  /* 0x0000004019197810 */ /* 0x001fe20007ffe0ff */
[----:B---3--:R-:W-:-:S02]  /*0b00*/  VIADD R24, R24, 0x200 ;  /* 0x0000020018187836 */ /* 0x008fc40000000000 */
[----:B-1----:R-:W-:-:S04]  /*0b10*/  FFMA R4, R4, R9, R11 ;  /* 0x0000000904047223 */ /* 0x002fc8000000000b */
[----:B--2---:R-:W-:-:S04]  /*0b20*/  FFMA R5, R27, R5, R4 ;  /* 0x000000051b057223 */ /* 0x004fc80000000004 */
[----:B----4-:R-:W-:-:S04]  /*0b30*/  FFMA R6, R8, R6, R5 ;  /* 0x0000000608067223 */ /* 0x010fc80000000005 */
[----:B------:R-:W-:Y:S01]  /*0b40*/  FFMA R27, R29, R7, R6 ;  /* 0x000000071d1b7223 */ /* 0x000fe20000000006 */
[----:B------:R-:W-:Y:S06]  /*0b50*/  BRA.U UP0, `(.L_x_8) ;  /* 0xfffffffd005c7547 */ /* 0x000fec000b83ffff */
[----:B------:R-:W-:-:S07]  /*0b60*/  MOV R9, UR4 ;  /* 0x0000000400097c02 */ /* 0x000fce0008000f00 */
.L_x_7:
[----:B------:R-:W-:-:S13]  /*0b70*/  ISETP.NE.AND P0, PT, R13, RZ, PT ;  /* 0x000000ff0d00720c */ /* 0x000fda0003f05270 */
[----:B------:R-:W-:Y:S05]  /*0b80*/  @!P0 BRA `(.L_x_6) ;  /* 0x0000000000fc8947 */ /* 0x000fea0003800000 */
[----:B-1----:R-:W1:Y:S01]  /*0b90*/  S2R R4, SR_TID.Y ;  /* 0x0000000000047919 */ /* 0x002e620000002200 */
[----:B------:R-:W2:Y:S01]  /*0ba0*/  S2UR UR5, SR_CgaCtaId ;  /* 0x00000000000579c3 */ /* 0x000ea20000008800 */
[----:B------:R-:W-:Y:S01]  /*0bb0*/  IADD3 R5, PT, PT, R13, -0x1, RZ ;  /* 0xffffffff0d057810 */ /* 0x000fe20007ffe0ff */
[----:B------:R-:W-:Y:S01]  /*0bc0*/  UMOV UR4, 0x400 ;  /* 0x0000040000047882 */ /* 0x000fe20000000000 */
[----:B------:R-:W-:Y:S01]  /*0bd0*/  ISETP.NE.AND P1, PT, R12, RZ, PT ;  /* 0x000000ff0c00720c */ /* 0x000fe20003f25270 */
[----:B------:R-:W-:Y:S01]  /*0be0*/  UIADD3 UR4, UPT, UPT, UR4, 0x200, URZ ;  /* 0x0000020004047890 */ /* 0x000fe2000fffe0ff */
[----:B------:R-:W-:Y:S02]  /*0bf0*/  ISETP.GE.U32.AND P0, PT, R5, 0x7, PT ;  /* 0x000000070500780c */ /* 0x000fe40003f06070 */
[----:B------:R-:W-:Y:S01]  /*0c00*/  LEA R10, R23, R20, 0x8 ;  /* 0x00000014170a7211 */ /* 0x000fe200078e40ff */
[----:B--2---:R-:W-:-:S06]  /*0c10*/  ULEA UR4, UR5, UR4, 0x18 ;  /* 0x0000000405047291 */ /* 0x004fcc000f8ec0ff */
[----:B-1----:R-:W-:-:S05]  /*0c20*/  LEA R4, R4, UR4, 0x2 ;  /* 0x0000000404047c11 */ /* 0x002fca000f8e10ff */
[----:B------:R-:W-:Y:S01]  /*0c30*/  IMAD R8, R23, 0x100, R4 ;  /* 0x0000010017087824 */ /* 0x000fe200078e0204 */
[----:B------:R-:W-:Y:S06]  /*0c40*/  @!P0 BRA `(.L_x_9) ;  /* 0x0000000000548947 */ /* 0x000fec0003800000 */
[C---:B0-----:R-:W-:Y:S01]  /*0c50*/  LEA R11, R9.reuse, R8, 0x5 ;  /* 0x00000008090b7211 */ /* 0x041fe200078e28ff */
[C---:B------:R-:W-:Y:S01]  /*0c60*/  IMAD R23, R9.reuse, 0x4, R10 ;  /* 0x0000000409177824 */ /* 0x040fe200078e020a */
[----:B------:R-:W-:-:S03]  /*0c70*/  IADD3 R9, PT, PT, R9, 0x8, RZ ;  /* 0x0000000809097810 */ /* 0x000fc60007ffe0ff */
[----:B------:R-:W-:Y:S04]  /*0c80*/  LDS R24, [R11] ;  /* 0x000000000b187984 */ /* 0x000fe80000000800 */
[----:B------:R-:W0:Y:S04]  /*0c90*/  LDS.128 R4, [R23] ;  /* 0x0000000017047984 */ /* 0x000e280000000c00 */
[----:B------:R-:W1:Y:S04]  /*0ca0*/  LDS R25, [R11+0x20] ;  /* 0x000020000b197984 */ /* 0x000e680000000800 */
[----:B------:R-:W-:Y:S04]  /*0cb0*/  LDS R29, [R11+0xa0] ;  /* 0x0000a0000b1d7984 */ /* 0x000fe80000000800 */
[----:B------:R-:W-:Y:S01]  /*0cc0*/  LDS R26, [R11+0xe0] ;  /* 0x0000e0000b1a7984 */ /* 0x000fe20000000800 */
[----:B0-----:R-:W-:-:S03]  /*0cd0*/  FFMA R4, R4, R24, R27 ;  /* 0x0000001804047223 */ /* 0x001fc6000000001b */
[----:B------:R-:W0:Y:S01]  /*0ce0*/  LDS R24, [R11+0x40] ;  /* 0x000040000b187984 */ /* 0x000e220000000800 */
[----:B-1----:R-:W-:-:S03]  /*0cf0*/  FFMA R5, R25, R5, R4 ;  /* 0x0000000519057223 */ /* 0x002fc60000000004 */
[----:B------:R-:W1:Y:S04]  /*0d00*/  LDS R27, [R11+0x60] ;  /* 0x000060000b1b7984 */ /* 0x000e680000000800 */
[----:B------:R-:W-:Y:S01]  /*0d10*/  LDS R25, [R11+0x80] ;  /* 0x000080000b197984 */ /* 0x000fe20000000800 */
[----:B0-----:R-:W-:-:S03]  /*0d20*/  FFMA R6, R24, R6, R5 ;  /* 0x0000000618067223 */ /* 0x001fc60000000005 */
[----:B------:R-:W-:Y:S01]  /*0d30*/  LDS R24, [R11+0xc0] ;  /* 0x0000c0000b187984 */ /* 0x000fe20000000800 */
[----:B-1----:R-:W-:-:S03]  /*0d40*/  FFMA R27, R27, R7, R6 ;  /* 0x000000071b1b7223 */ /* 0x002fc60000000006 */
[----:B------:R-:W0:Y:S02]  /*0d50*/  LDS.128 R4, [R23+0x10] ;  /* 0x0000100017047984 */ /* 0x000e240000000c00 */
[----:B0-----:R-:W-:-:S04]  /*0d60*/  FFMA R4, R4, R25, R27 ;  /* 0x0000001904047223 */ /* 0x001fc8000000001b */
[----:B------:R-:W-:-:S04]  /*0d70*/  FFMA R5, R29, R5, R4 ;  /* 0x000000051d057223 */ /* 0x000fc80000000004 */
[----:B------:R-:W-:-:S04]  /*0d80*/  FFMA R6, R24, R6, R5 ;  /* 0x0000000618067223 */ /* 0x000fc80000000005 */
[----:B------:R-:W-:-:S07]  /*0d90*/  FFMA R27, R26, R7, R6 ;  /* 0x000000071a1b7223 */ /* 0x000fce0000000006 */
.L_x_9:
[----:B------:R-:W-:Y:S05]  /*0da0*/  @!P1 BRA `(.L_x_6) ;  /* 0x0000000000749947 */ /* 0x000fea0003800000 */
[----:B------:R-:W-:Y:S02]  /*0db0*/  IADD3 R4, PT, PT, R12, -0x1, RZ ;  /* 0xffffffff0c047810 */ /* 0x000fe40007ffe0ff */
[----:B------:R-:W-:Y:S02]  /*0dc0*/  ISETP.NE.AND P1, PT, R0, RZ, PT ;  /* 0x000000ff0000720c */ /* 0x000fe40003f25270 */
[----:B------:R-:W-:-:S13]  /*0dd0*/  ISETP.GE.U32.AND P0, PT, R4, 0x3, PT ;  /* 0x000000030400780c */ /* 0x000fda0003f06070 */
[----:B------:R-:W-:Y:S05]  /*0de0*/  @!P0 BRA `(.L_x_10) ;  /* 0x0000000000308947 */ /* 0x000fea0003800000 */
[C---:B------:R-:W-:Y:S01]  /*0df0*/  LEA R4, R9.reuse, R10, 0x2 ;  /* 0x0000000a09047211 */ /* 0x040fe200078e10ff */
[C---:B0-----:R-:W-:Y:S01]  /*0e00*/  IMAD R11, R9.reuse, 0x20, R8 ;  /* 0x00000020090b7824 */ /* 0x041fe200078e0208 */
[----:B------:R-:W-:-:S04]  /*0e10*/  IADD3 R9, PT, PT, R9, 0x4, RZ ;  /* 0x0000000409097810 */ /* 0x000fc80007ffe0ff */
[----:B------:R-:W-:Y:S04]  /*0e20*/  LDS R23, [R11] ;  /* 0x000000000b177984 */ /* 0x000fe80000000800 */
[----:B------:R-:W0:Y:S04]  /*0e30*/  LDS.128 R4, [R4] ;  /* 0x0000000004047984 */ /* 0x000e280000000c00 */
[----:B------:R-:W1:Y:S04]  /*0e40*/  LDS R25, [R11+0x20] ;  /* 0x000020000b197984 */ /* 0x000e680000000800 */
[----:B------:R-:W2:Y:S04]  /*0e50*/  LDS R26, [R11+0x40] ;  /* 0x000040000b1a7984 */ /* 0x000ea80000000800 */
[----:B------:R-:W3:Y:S01]  /*0e60*/  LDS R29, [R11+0x60] ;  /* 0x000060000b1d7984 */ /* 0x000ee20000000800 */
[----:B0-----:R-:W-:-:S04]  /*0e70*/  FFMA R24, R4, R23, R27 ;  /* 0x0000001704187223 */ /* 0x001fc8000000001b */
[----:B-1----:R-:W-:-:S04]  /*0e80*/  FFMA R5, R25, R5, R24 ;  /* 0x0000000519057223 */ /* 0x002fc80000000018 */
[----:B--2---:R-:W-:-:S04]  /*0e90*/  FFMA R6, R26, R6, R5 ;  /* 0x000000061a067223 */ /* 0x004fc80000000005 */
[----:B---3--:R-:W-:-:S07]  /*0ea0*/  FFMA R27, R29, R7, R6 ;  /* 0x000000071d1b7223 */ /* 0x008fce0000000006 */
.L_x_10:
[----:B------:R-:W-:Y:S05]  /*0eb0*/  @!P1 BRA `(.L_x_6) ;  /* 0x0000000000309947 */ /* 0x000fea0003800000 */
[C---:B------:R-:W-:Y:S01]  /*0ec0*/  IMAD R4, R9.reuse, 0x4, R10 ;  /* 0x0000000409047824 */ /* 0x040fe200078e020a */
[----:B------:R-:W-:Y:S02]  /*0ed0*/  LEA R9, R9, R8, 0x5 ;  /* 0x0000000809097211 */ /* 0x000fe400078e28ff */
[----:B------:R-:W-:-:S03]  /*0ee0*/  ISETP.NE.AND P0, PT, R0, 0x1, PT ;  /* 0x000000010000780c */ /* 0x000fc60003f05270 */
[----:B------:R-:W-:Y:S04]  /*0ef0*/  LDS.128 R4, [R4] ;  /* 0x0000000004047984 */ /* 0x000fe80000000c00 */
[----:B------:R-:W1:Y:S02]  /*0f00*/  LDS R8, [R9] ;  /* 0x0000000009087984 */ /* 0x000e640000000800 */
[----:B-1----:R-:W-:-:S04]  /*0f10*/  FFMA R27, R4, R8, R27 ;  /* 0x00000008041b7223 */ /* 0x002fc8000000001b */
[----:B------:R-:W-:Y:S05]  /*0f20*/  @!P0 BRA `(.L_x_6) ;  /* 0x0000000000148947 */ /* 0x000fea0003800000 */
[----:B------:R-:W-:Y:S01]  /*0f30*/  ISETP.NE.AND P0, PT, R0, 0x2, PT ;  /* 0x000000020000780c */ /* 0x000fe20003f05270 */
[----:B------:R-:W1:-:S12]  /*0f40*/  LDS R4, [R9+0x20] ;  /* 0x0000200009047984 */ /* 0x000e580000000800 */
[----:B------:R-:W2:Y:S01]  /*0f50*/  @P0 LDS R8, [R9+0x40] ;  /* 0x0000400009080984 */ /* 0x000ea20000000800 */
[----:B-1----:R-:W-:-:S04]  /*0f60*/  FFMA R27, R4, R5, R27 ;  /* 0x00000005041b7223 */ /* 0x002fc8000000001b */
[----:B--2---:R-:W-:-:S07]  /*0f70*/  @P0 FFMA R27, R8, R6, R27 ;  /* 0x00000006081b0223 */ /* 0x004fce000000001b */
.L_x_6:
[----:B------:R-:W-:Y:S01]  /*0f80*/  IADD3 R3, PT, PT, R3, 0x1, RZ ;  /* 0x0000000103037810 */ /* 0x000fe20007ffe0ff */
[----:B------:R-:W-:Y:S03]  /*0f90*/  BAR.SYNC.DEFER_BLOCKING 0x0 ;  /* 0x0000000000007b1d */ /* 0x000fe60000010000 */
[----:B------:R-:W-:-:S13]  /*0fa0*/  ISETP.NE.AND P0, PT, R3, R16, PT ;  /* 0x000000100300720c */ /* 0x000fda0003f05270 */
[----:B------:R-:W-:Y:S05]  /*0fb0*/  @P0 BRA `(.L_x_11) ;  /* 0xfffffff4003c0947 */ /* 0x000fea000383ffff */
.L_x_2:
[----:B------:R-:W2:Y:S01]  /*0fc0*/  LDCU UR4, c[0x0][0x3a8] ;  /* 0x00007500ff0477ac */ /* 0x000ea20008000800 */
[----:B------:R-:W3:Y:S01]  /*0fd0*/  LDCU UR5, c[0x0][0x3a4] ;  /* 0x00007480ff0577ac */ /* 0x000ee20008000800 */
[----:B--2---:R-:W-:-:S04]  /*0fe0*/  ISETP.GE.AND P0, PT, R18, UR4, PT ;  /* 0x0000000412007c0c */ /* 0x004fc8000bf06270 */
[----:B---3--:R-:W-:-:S13]  /*0ff0*/  ISETP.GE.OR P0, PT, R17, UR5, P0 ;  /* 0x0000000511007c0c */ /* 0x008fda0008706670 */
[----:B0-----:R-:W-:Y:S05]  /*1000*/  @P0 EXIT ;  /* 0x000000000000094d */ /* 0x001fea0003800000 */
[----:B------:R-:W0:Y:S01]  /*1010*/  LDC.64 R2, c[0x0][0x390] ;  /* 0x0000e400ff027b82 */ /* 0x000e220000000a00 */
[----:B------:R-:W-:-:S04]  /*1020*/  IMAD R17, R17, UR4, R18 ;  /* 0x0000000411117c24 */ /* 0x000fc8000f8e0212 */
[----:B0-----:R-:W-:-:S05]  /*1030*/  IMAD.WIDE R2, R17, 0x4, R2 ;  /* 0x0000000411027825 */ /* 0x001fca00078e0202 */
[----:B------:R-:W-:Y:S01]  /*1040*/  STG.E desc[UR8][R2.64], R27 ;  /* 0x0000001b02007986 */ /* 0x000fe2000c101908 */
[----:B------:R-:W-:Y:S05]  /*1050*/  EXIT ;  /* 0x000000000000794d */ /* 0x000fea0003800000 */
.L_x_12:
[----:B------:R-:W-:-:S00]  /*1060*/  BRA `(.L_x_12) ;  /* 0xfffffffc00fc7947 */ /* 0x000fc0000383ffff */
[----:B------:R-:W-:-:S00]  /*1070*/  NOP ;  /* 0x0000000000007918 */ /* 0x000fc00000000000 */
        /* <DEDUP_REMOVED lines=8> */
.L_x_26:


//--------------------- .text._Z8tiled_mmPfS_S_iiiiii --------------------------
	.section	.text._Z8tiled_mmPfS_S_iiiiii,"ax",@progbits
	.align	128
        .global         _Z8tiled_mmPfS_S_iiiiii
        .type           _Z8tiled_mmPfS_S_iiiiii,@function
        .size           _Z8tiled_mmPfS_S_iiiiii,(.L_x_27 - _Z8tiled_mmPfS_S_iiiiii)
        .other          _Z8tiled_mmPfS_S_iiiiii,@"STO_CUDA_ENTRY STV_DEFAULT"
_Z8tiled_mmPfS_S_iiiiii:
.text._Z8tiled_mmPfS_S_iiiiii:
[----:B------:R-:W-:Y:S01]  /*0000*/  LDC R1, c[0x0][0x37c] ;  /* 0x0000df00ff017b82 */ /* 0x000fe20000000800 */
[----:B------:R-:W0:Y:S01]  /*0010*/  S2R R0, SR_TID.X ;  /* 0x0000000000007919 */ /* 0x000e220000002100 */
[----:B------:R-:W1:Y:S06]  /*0020*/  LDCU UR6, c[0x0][0x3ac] ;  /* 0x00007580ff0677ac */ /* 0x000e6c0008000800 */
[----:B------:R-:W0:Y:S01]  /*0030*/  LDC R23, c[0x0][0x360] ;  /* 0x0000d800ff177b82 */ /* 0x000e220000000800 */
[----:B------:R-:W-:Y:S01]  /*0040*/  HFMA2 R27, -RZ, RZ, 0, 0 ;  /* 0x00000000ff1b7431 */ /* 0x000fe200000001ff */
[----:B------:R-:W2:Y:S01]  /*0050*/  S2R R18, SR_TID.Y ;  /* 0x0000000000127919 */ /* 0x000ea20000002200 */
[----:B------:R-:W3:Y:S05]  /*0060*/  LDCU.64 UR10, c[0x0][0x358] ;  /* 0x00006b00ff0a77ac */ /* 0x000eea0008000a00 */
[----:B------:R-:W0:Y:S08]  /*0070*/  S2UR UR4, SR_CTAID.X ;  /* 0x00000000000479c3 */ /* 0x000e300000002500 */
[----:B------:R-:W2:Y:S01]  /*0080*/  S2UR UR5, SR_CTAID.Y ;  /* 0x00000000000579c3 */ /* 0x000ea20000002600 */
[----:B-1----:R-:W-:-:S07]  /*0090*/  UISETP.GE.AND UP0, UPT, UR6, 0x1, UPT ;  /* 0x000000010600788c */ /* 0x002fce000bf06270 */
[----:B------:R-:W2:Y:S01]  /*00a0*/  LDC R22, c[0x0][0x364] ;  /* 0x0000d900ff167b82 */ /* 0x000ea20000000800 */
[----:B0-----:R-:W-:Y:S02]  /*00b0*/  IMAD R23, R23, UR4, R0 ;  /* 0x0000000417177c24 */ /* 0x001fe4000f8e0200 */
[----:B--2---:R-:W-:Y:S01]  /*00c0*/  IMAD R22, R22, UR5, R18 ;  /* 0x0000000516167c24 */ /* 0x004fe2000f8e0212 */
[----:B---3--:R-:W-:Y:S06]  /*00d0*/  BRA.U !UP0, `(.L_x_13) ;  /* 0x00000009086c7547 */ /* 0x008fec000b800000 */
[----:B------:R-:W0:Y:S01]  /*00e0*/  S2UR UR5, SR_CgaCtaId ;  /* 0x00000000000579c3 */ /* 0x000e220000008800 */
[----:B------:R-:W-:Y:S01]  /*00f0*/  UMOV UR4, 0x400 ;  /* 0x0000040000047882 */ /* 0x000fe20000000000 */
[----:B------:R-:W1:Y:S01]  /*0100*/  LDCU UR7, c[0x0][0x3a8] ;  /* 0x00007500ff0777ac */ /* 0x000e620008000800 */
[----:B------:R-:W-:Y:S01]  /*0110*/  IMAD R21, R23, UR6, R18 ;  /* 0x0000000617157c24 */ /* 0x000fe2000f8e0212 */
[----:B------:R-:W-:-:S04]  /*0120*/  MOV R27, RZ ;  /* 0x000000ff001b7202 */ /* 0x000fc80000000f00 */
[----:B------:R-:W2:Y:S01]  /*0130*/  LDC.64 R4, c[0x0][0x3a0] ;  /* 0x0000e800ff047b82 */ /* 0x000ea20000000a00 */
[----:B0-----:R-:W-:Y:S02]  /*0140*/  ULEA UR8, UR5, UR4, 0x18 ;  /* 0x0000000405087291 */ /* 0x001fe4000f8ec0ff */
[----:B------:R-:W-:-:S04]  /*0150*/  UIADD3 UR4, UPT, UPT, UR4, 0x100, URZ ;  /* 0x0000010004047890 */ /* 0x000fc8000fffe0ff */
[----:B------:R-:W-:Y:S01]  /*0160*/  ULEA UR4, UR5, UR4, 0x18 ;  /* 0x0000000405047291 */ /* 0x000fe2000f8ec0ff */
[----:B------:R-:W-:Y:S01]  /*0170*/  LEA R19, R0, UR8, 0x5 ;  /* 0x0000000800137c11 */ /* 0x000fe2000f8e28ff */
[----:B--2---:R-:W-:Y:S01]  /*0180*/  IMAD R20, R5, UR6, RZ ;  /* 0x0000000605147c24 */ /* 0x004fe2000f8e02ff */
[C---:B------:R-:W-:Y:S01]  /*0190*/  LOP3.LUT R2, R4.reuse, 0x7ffffff0, RZ, 0xc0, !PT ;  /* 0x7ffffff004027812 */ /* 0x040fe200078ec0ff */
[----:B-1----:R-:W-:Y:S01]  /*01a0*/  UIMAD UR5, UR6, UR7, URZ ;  /* 0x00000007060572a4 */ /* 0x002fe2000f8e02ff */
[----:B------:R-:W-:Y:S02]  /*01b0*/  LOP3.LUT R7, R4, 0xf, RZ, 0xc0, !PT ;  /* 0x0000000f04077812 */ /* 0x000fe400078ec0ff */
[----:B------:R-:W-:Y:S01]  /*01c0*/  LEA R17, R18, UR4, 0x2 ;  /* 0x0000000412117c11 */ /* 0x000fe2000f8e10ff */
[----:B------:R-:W-:Y:S01]  /*01d0*/  UMOV UR4, URZ ;  /* 0x000000ff00047c82 */ /* 0x000fe20008000000 */
[C---:B------:R-:W-:Y:S02]  /*01e0*/  LOP3.LUT R6, R4.reuse, 0x7, RZ, 0xc0, !PT ;  /* 0x0000000704067812 */ /* 0x040fe400078ec0ff */
[----:B------:R-:W-:-:S02]  /*01f0*/  LOP3.LUT R3, R4, 0x3, RZ, 0xc0, !PT ;  /* 0x0000000304037812 */ /* 0x000fc400078ec0ff */
[----:B------:R-:W-:Y:S02]  /*0200*/  IADD3 R4, PT, PT, -R2, RZ, RZ ;  /* 0x000000ff02047210 */ /* 0x000fe40007ffe1ff */
[----:B------:R-:W-:Y:S02]  /*0210*/  LEA R18, R18, R19, 0x2 ;  /* 0x0000001312127211 */ /* 0x000fe400078e10ff */
[----:B------:R-:W-:Y:S02]  /*0220*/  LEA R16, R0, R17, 0x5 ;  /* 0x0000001100107211 */ /* 0x000fe400078e28ff */
[----:B------:R-:W-:-:S07]  /*0230*/  IADD3 R5, PT, PT, R17, 0x100, RZ ;  /* 0x0000010011057810 */ /* 0x000fce0007ffe0ff */
.L_x_19:
[----:B0-----:R-:W0:Y:S01]  /*0240*/  LDCU.64 UR6, c[0x0][0x3a8] ;  /* 0x00007500ff0677ac */ /* 0x001e220008000a00 */
[----:B------:R-:W-:Y:S01]  /*0250*/  IADD3 R9, PT, PT, R0, UR4, RZ ;  /* 0x0000000400097c10 */ /* 0x000fe2000fffe0ff */
[----:B------:R-:W-:Y:S01]  /*0260*/  IMAD.MOV.U32 R13, RZ, RZ, RZ ;  /* 0x000000ffff0d7224 */ /* 0x000fe200078e00ff */
[----:B------:R-:W-:-:S04]  /*0270*/  IADD3 R15, PT, PT, R21, UR4, RZ ;  /* 0x00000004150f7c10 */ /* 0x000fc8000fffe0ff */
[----:B------:R-:W-:Y:S01]  /*0280*/  ISETP.GE.AND P0, PT, R15, R20, PT ;  /* 0x000000140f00720c */ /* 0x000fe20003f06270 */
[----:B0-----:R-:W-:Y:S01]  /*0290*/  IMAD R25, R9, UR6, R22 ;  /* 0x0000000609197c24 */ /* 0x001fe2000f8e0216 */
[----:B------:R-:W0:Y:S11]  /*02a0*/  LDCU UR6, c[0x0][0x3a0] ;  /* 0x00007400ff0677ac */ /* 0x000e360008000800 */
[----:B------:R-:W1:Y:S01]  /*02b0*/  @!P0 LDC.64 R10, c[0x0][0x380] ;  /* 0x0000e000ff0a8b82 */ /* 0x000e620000000a00 */
[----:B------:R-:W-:-:S13]  /*02c0*/  ISETP.GE.AND P1, PT, R25, UR5, PT ;  /* 0x0000000519007c0c */ /* 0x000fda000bf26270 */
[----:B------:R-:W2:Y:S01]  /*02d0*/  @!P1 LDC.64 R8, c[0x0][0x388] ;  /* 0x0000e200ff089b82 */ /* 0x000ea20000000a00 */
[----:B-1----:R-:W-:Y:S01]  /*02e0*/  @!P0 IMAD.WIDE R10, R15, 0x4, R10 ;  /* 0x000000040f0a8825 */ /* 0x002fe200078e020a */
[----:B------:R-:W-:-:S04]  /*02f0*/  MOV R15, RZ ;  /* 0x000000ff000f7202 */ /* 0x000fc80000000f00 */
[----:B------:R-:W3:Y:S01]  /*0300*/  @!P0 LDG.E R13, desc[UR10][R10.64] ;  /* 0x0000000a0a0d8981 */ /* 0x000ee2000c1e1900 */
[----:B--2---:R-:W-:-:S05]  /*0310*/  @!P1 IMAD.WIDE R8, R25, 0x4, R8 ;  /* 0x0000000419089825 */ /* 0x004fca00078e0208 */
[----:B------:R-:W2:Y:S01]  /*0320*/  @!P1 LDG.E R15, desc[UR10][R8.64] ;  /* 0x0000000a080f9981 */ /* 0x000ea2000c1e1900 */
[----:B0-----:R-:W-:Y:S02]  /*0330*/  UISETP.GE.AND UP1, UPT, UR6, 0x1, UPT ;  /* 0x000000010600788c */ /* 0x001fe4000bf26270 */
[----:B------:R-:W-:-:S04]  /*0340*/  UIADD3 UR4, UPT, UPT, UR4, UR6, URZ ;  /* 0x0000000604047290 */ /* 0x000fc8000fffe0ff */
[----:B------:R-:W-:Y:S01]  /*0350*/  UISETP.GE.AND UP0, UPT, UR4, UR7, UPT ;  /* 0x000000070400728c */ /* 0x000fe2000bf06270 */
[----:B---3--:R0:W-:Y:S04]  /*0360*/  STS [R18], R13 ;  /* 0x0000000d12007388 */ /* 0x0081e80000000800 */
[----:B--2---:R0:W-:Y:S01]  /*0370*/  STS [R16], R15 ;  /* 0x0000000f10007388 */ /* 0x0041e20000000800 */
[----:B------:R-:W-:Y:S06]  /*0380*/  BAR.SYNC.DEFER_BLOCKING 0x0 ;  /* 0x0000000000007b1d */ /* 0x000fec0000010000 */
[----:B------:R-:W-:Y:S05]  /*0390*/  BRA.U !UP1, `(.L_x_14) ;  /* 0x0000000509b47547 */ /* 0x000fea000b800000 */
[----:B------:R-:W-:Y:S01]  /*03a0*/  UISETP.GE.U32.AND UP1, UPT, UR6, 0x10, UPT ;  /* 0x000000100600788c */ /* 0x000fe2000bf26070 */
[----:B------:R-:W-:-:S08]  /*03b0*/  HFMA2 R24, -RZ, RZ, 0, 0 ;  /* 0x00000000ff187431 */ /* 0x000fd000000001ff */
[----:B------:R-:W-:Y:S05]  /*03c0*/  BRA.U !UP1, `(.L_x_15) ;  /* 0x0000000109c47547 */ /* 0x000fea000b800000 */
[----:B------:R-:W1:Y:S01]  /*03d0*/  S2UR UR7, SR_CgaCtaId ;  /* 0x00000000000779c3 */ /* 0x000e620000008800 */
[----:B------:R-:W-:Y:S01]  /*03e0*/  UMOV UR6, 0x400 ;  /* 0x0000040000067882 */ /* 0x000fe20000000000 */
[----:B------:R-:W-:Y:S02]  /*03f0*/  MOV R25, R5 ;  /* 0x0000000500197202 */ /* 0x000fe40000000f00 */
[----:B------:R-:W-:Y:S01]  /*0400*/  MOV R24, R4 ;  /* 0x0000000400187202 */ /* 0x000fe20000000f00 */
[----:B-1----:R-:W-:-:S06]  /*0410*/  ULEA UR6, UR7, UR6, 0x18 ;  /* 0x0000000607067291 */ /* 0x002fcc000f8ec0ff */
[----:B------:R-:W-:-:S04]  /*0420*/  LEA R19, R0, UR6, 0x5 ;  /* 0x0000000600137c11 */ /* 0x000fc8000f8e28ff */
[----:B------:R-:W-:-:S07]  /*0430*/  IADD3 R26, PT, PT, R19, 0x20, RZ ;  /* 0x00000020131a7810 */ /* 0x000fce0007ffe0ff */
.L_x_16:
[----:B------:R-:W-:Y:S01]  /*0440*/  LDS R8, [R25+-0x100] ;  /* 0xffff000019087984 */ /* 0x000fe20000000800 */
[----:B------:R-:W-:-:S03]  /*0450*/  VIADD R24, R24, 0x10 ;  /* 0x0000001018187836 */ /* 0x000fc60000000000 */
[----:B0-----:R-:W0:Y:S02]  /*0460*/  LDS.128 R12, [R26+-0x20] ;  /* 0xffffe0001a0c7984 */ /* 0x001e240000000c00 */
[----:B------:R-:W-:Y:S02]  /*0470*/  ISETP.NE.AND P0, PT, R24, RZ, PT ;  /* 0x000000ff1800720c */ /* 0x000fe40003f05270 */
[----:B------:R-:W1:Y:S04]  /*0480*/  LDS R11, [R25+-0xe0] ;  /* 0xffff2000190b7984 */ /* 0x000e680000000800 */
[----:B------:R-:W2:Y:S04]  /*0490*/  LDS R9, [R25+-0xc0] ;  /* 0xffff400019097984 */ /* 0x000ea80000000800 */
[----:B------:R-:W-:Y:S01]  /*04a0*/  LDS R29, [R25+-0x60] ;  /* 0xffffa000191d7984 */ /* 0x000fe20000000800 */
[----:B0-----:R-:W-:-:S03]  /*04b0*/  FFMA R8, R12, R8, R27 ;  /* 0x000000080c087223 */ /* 0x001fc6000000001b */
[----:B------:R-:W0:Y:S01]  /*04c0*/  LDS R12, [R25+-0xa0] ;  /* 0xffff6000190c7984 */ /* 0x000e220000000800 */
[----:B-1----:R-:W-:-:S03]  /*04d0*/  FFMA R8, R11, R13, R8 ;  /* 0x0000000d0b087223 */ /* 0x002fc60000000008 */
[----:B------:R-:W-:Y:S01]  /*04e0*/  LDS R13, [R25+-0x80] ;  /* 0xffff8000190d7984 */ /* 0x000fe20000000800 */
[----:B--2---:R-:W-:-:S03]  /*04f0*/  FFMA R27, R9, R14, R8 ;  /* 0x0000000e091b7223 */ /* 0x004fc60000000008 */
[----:B------:R-:W1:Y:S01]  /*0500*/  LDS.128 R8, [R26+-0x10] ;  /* 0xfffff0001a087984 */ /* 0x000e620000000c00 */
[----:B0-----:R-:W-:-:S03]  /*0510*/  FFMA R27, R12, R15, R27 ;  /* 0x0000000f0c1b7223 */ /* 0x001fc6000000001b */
[----:B------:R-:W0:Y:S01]  /*0520*/  LDS R15, [R25+-0x40] ;  /* 0xffffc000190f7984 */ /* 0x000e220000000800 */
[----:B-1----:R-:W-:-:S03]  /*0530*/  FFMA R12, R8, R13, R27 ;  /* 0x0000000d080c7223 */ /* 0x002fc6000000001b */
[----:B------:R-:W1:Y:S01]  /*0540*/  LDS R8, [R25+-0x20] ;  /* 0xffffe00019087984 */ /* 0x000e620000000800 */
[----:B------:R-:W-:-:S03]  /*0550*/  FFMA R12, R29, R9, R12 ;  /* 0x000000091d0c7223 */ /* 0x000fc6000000000c */
[----:B------:R-:W-:Y:S04]  /*0560*/  LDS R9, [R25] ;  /* 0x0000000019097984 */ /* 0x000fe80000000800 */
[----:B------:R-:W-:Y:S01]  /*0570*/  LDS R29, [R25+0x20] ;  /* 0x00002000191d7984 */ /* 0x000fe20000000800 */
[----:B0-----:R-:W-:-:S03]  /*0580*/  FFMA R27, R15, R10, R12 ;  /* 0x0000000a0f1b7223 */ /* 0x001fc6000000000c */
[----:B------:R-:W0:Y:S01]  /*0590*/  LDS.128 R12, [R26] ;  /* 0x000000001a0c7984 */ /* 0x000e220000000c00 */
[----:B-1----:R-:W-:-:S03]  /*05a0*/  FFMA R27, R8, R11, R27 ;  /* 0x0000000b081b7223 */ /* 0x002fc6000000001b */
[----:B------:R-:W1:Y:S01]  /*05b0*/  LDS R11, [R25+0x40] ;  /* 0x00004000190b7984 */ /* 0x000e620000000800 */
[----:B0-----:R-:W-:-:S03]  /*05c0*/  FFMA R8, R12, R9, R27 ;  /* 0x000000090c087223 */ /* 0x001fc6000000001b */
[----:B------:R-:W0:Y:S01]  /*05d0*/  LDS R12, [R25+0x60] ;  /* 0x00006000190c7984 */ /* 0x000e220000000800 */
[----:B------:R-:W-:-:S03]  /*05e0*/  FFMA R8, R29, R13, R8 ;  /* 0x0000000d1d087223 */ /* 0x000fc60000000008 */
[----:B------:R-:W-:Y:S01]  /*05f0*/  LDS R13, [R25+0x80] ;  /* 0x00008000190d7984 */ /* 0x000fe20000000800 */
[----:B-1----:R-:W-:-:S03]  /*0600*/  FFMA R27, R11, R14, R8 ;  /* 0x0000000e0b1b7223 */ /* 0x002fc60000000008 */
[----:B------:R1:W2:Y:S02]  /*0610*/  LDS.128 R8, [R26+0x10] ;  /* 0x000010001a087984 */ /* 0x0002a40000000c00 */
[----:B-1----:R-:W-:Y:S01]  /*0620*/  IADD3 R26, PT, PT, R26, 0x40, RZ ;  /* 0x000000401a1a7810 */ /* 0x002fe20007ffe0ff */
[----:B0-----:R-:W-:Y:S02]  /*0630*/  FFMA R15, R12, R15, R27 ;  /* 0x0000000f0c0f7223 */ /* 0x001fe4000000001b */
[----:B------:R-:W0:Y:S04]  /*0640*/  LDS R27, [R25+0xa0] ;  /* 0x0000a000191b7984 */ /* 0x000e280000000800 */
[----:B------:R-:W1:Y:S01]  /*0650*/  LDS R12, [R25+0xc0] ;  /* 0x0000c000190c7984 */ /* 0x000e620000000800 */
[----:B--2---:R-:W-:-:S03]  /*0660*/  FFMA R8, R8, R13, R15 ;  /* 0x0000000d08087223 */ /* 0x004fc6000000000f */
[----:B------:R2:W3:Y:S02]  /*0670*/  LDS R13, [R25+0xe0] ;  /* 0x0000e000190d7984 */ /* 0x0004e40000000800 */
[----:B--2---:R-:W-:Y:S01]  /*0680*/  IADD3 R25, PT, PT, R25, 0x200, RZ ;  /* 0x0000020019197810 */ /* 0x004fe20007ffe0ff */
[----:B0-----:R-:W-:-:S04]  /*0690*/  FFMA R9, R27, R9, R8 ;  /* 0x000000091b097223 */ /* 0x001fc80000000008 */
[----:B-1----:R-:W-:-:S04]  /*06a0*/  FFMA R10, R12, R10, R9 ;  /* 0x0000000a0c0a7223 */ /* 0x002fc80000000009 */
[----:B---3--:R-:W-:Y:S01]  /*06b0*/  FFMA R27, R13, R11, R10 ;  /* 0x0000000b0d1b7223 */ /* 0x008fe2000000000a */
[----:B------:R-:W-:Y:S06]  /*06c0*/  @P0 BRA `(.L_x_16) ;  /* 0xfffffffc005c0947 */ /* 0x000fec000383ffff */
[----:B------:R-:W-:-:S07]  /*06d0*/  MOV R24, R2 ;  /* 0x0000000200187202 */ /* 0x000fce0000000f00 */
.L_x_15:
[----:B------:R-:W-:-:S13]  /*06e0*/  ISETP.NE.AND P0, PT, R7, RZ, PT ;  /* 0x000000ff0700720c */ /* 0x000fda0003f05270 */
[----:B------:R-:W-:Y:S05]  /*06f0*/  @!P0 BRA `(.L_x_14) ;  /* 0x0000000000dc8947 */ /* 0x000fea0003800000 */
[----:B------:R-:W-:Y:S02]  /*0700*/  IADD3 R8, PT, PT, R7, -0x1, RZ ;  /* 0xffffffff07087810 */ /* 0x000fe40007ffe0ff */
[----:B------:R-:W-:Y:S02]  /*0710*/  ISETP.NE.AND P1, PT, R6, RZ, PT ;  /* 0x000000ff0600720c */ /* 0x000fe40003f25270 */
[----:B------:R-:W-:-:S13]  /*0720*/  ISETP.GE.U32.AND P0, PT, R8, 0x7, PT ;  /* 0x000000070800780c */ /* 0x000fda0003f06070 */
[----:B------:R-:W-:Y:S05]  /*0730*/  @!P0 BRA `(.L_x_17) ;  /* 0x0000000000548947 */ /* 0x000fea0003800000 */
[C---:B------:R-:W-:Y:S02]  /*0740*/  LEA R25, R24.reuse, R17, 0x5 ;  /* 0x0000001118197211 */ /* 0x040fe400078e28ff */
[C---:B------:R-:W-:Y:S01]  /*0750*/  LEA R26, R24.reuse, R19, 0x2 ;  /* 0x00000013181a7211 */ /* 0x040fe200078e10ff */
[----:B------:R-:W-:Y:S02]  /*0760*/  VIADD R24, R24, 0x8 ;  /* 0x0000000818187836 */ /* 0x000fe40000000000 */
[----:B------:R-:W-:Y:S04]  /*0770*/  LDS R12, [R25] ;  /* 0x00000000190c7984 */ /* 0x000fe80000000800 */
[----:B------:R-:W1:Y:S04]  /*0780*/  LDS.128 R8, [R26] ;  /* 0x000000001a087984 */ /* 0x000e680000000c00 */
[----:B0-----:R-:W0:Y:S04]  /*0790*/  LDS R15, [R25+0x20] ;  /* 0x00002000190f7984 */ /* 0x001e280000000800 */
[----:B------:R-:W2:Y:S04]  /*07a0*/  LDS R13, [R25+0x40] ;  /* 0x00004000190d7984 */ /* 0x000ea80000000800 */
[----:B------:R-:W-:Y:S01]  /*07b0*/  LDS R29, [R25+0xe0] ;  /* 0x0000e000191d7984 */ /* 0x000fe20000000800 */
[----:B-1----:R-:W-:-:S03]  /*07c0*/  FFMA R12, R8, R12, R27 ;  /* 0x0000000c080c7223 */ /* 0x002fc6000000001b */
[----:B------:R-:W1:Y:S01]  /*07d0*/  LDS R8, [R25+0x60] ;  /* 0x0000600019087984 */ /* 0x000e620000000800 */
[----:B0-----:R-:W-:-:S03]  /*07e0*/  FFMA R12, R15, R9, R12 ;  /* 0x000000090f0c7223 */ /* 0x001fc6000000000c */
[----:B------:R-:W-:Y:S01]  /*07f0*/  LDS R9, [R25+0x80] ;  /* 0x0000800019097984 */ /* 0x000fe20000000800 */
[----:B--2---:R-:W-:-:S03]  /*0800*/  FFMA R27, R13, R10, R12 ;  /* 0x0000000a0d1b7223 */ /* 0x004fc6000000000c */
[----:B------:R-:W0:Y:S01]  /*0810*/  LDS.128 R12, [R26+0x10] ;  /* 0x000010001a0c7984 */ /* 0x000e220000000c00 */
[----:B-1----:R-:W-:-:S03]  /*0820*/  FFMA R11, R8, R11, R27 ;  /* 0x0000000b080b7223 */ /* 0x002fc6000000001b */
[----:B------:R-:W1:Y:S04]  /*0830*/  LDS R27, [R25+0xa0] ;  /* 0x0000a000191b7984 */ /* 0x000e680000000800 */
[----:B------:R-:W2:Y:S01]  /*0840*/  LDS R8, [R25+0xc0] ;  /* 0x0000c00019087984 */ /* 0x000ea20000000800 */
[----:B0-----:R-:W-:-:S04]  /*0850*/  FFMA R12, R12, R9, R11 ;  /* 0x000000090c0c7223 */ /* 0x001fc8000000000b */
[----:B-1----:R-:W-:-:S04]  /*0860*/  FFMA R13, R27, R13, R12 ;  /* 0x0000000d1b0d7223 */ /* 0x002fc8000000000c */
[----:B--2---:R-:W-:-:S04]  /*0870*/  FFMA R8, R8, R14, R13 ;  /* 0x0000000e08087223 */ /* 0x004fc8000000000d */
[----:B------:R-:W-:-:S07]  /*0880*/  FFMA R27, R29, R15, R8 ;  /* 0x0000000f1d1b7223 */ /* 0x000fce0000000008 */
.L_x_17:
[----:B------:R-:W-:Y:S05]  /*0890*/  @!P1 BRA `(.L_x_14) ;  /* 0x0000000000749947 */ /* 0x000fea0003800000 */
[----:B------:R-:W-:Y:S02]  /*08a0*/  IADD3 R8, PT, PT, R6, -0x1, RZ ;  /* 0xffffffff06087810 */ /* 0x000fe40007ffe0ff */
[----:B------:R-:W-:Y:S02]  /*08b0*/  ISETP.NE.AND P1, PT, R3, RZ, PT ;  /* 0x000000ff0300720c */ /* 0x000fe40003f25270 */
[----:B------:R-:W-:-:S13]  /*08c0*/  ISETP.GE.U32.AND P0, PT, R8, 0x3, PT ;  /* 0x000000030800780c */ /* 0x000fda0003f06070 */
[----:B------:R-:W-:Y:S05]  /*08d0*/  @!P0 BRA `(.L_x_18) ;  /* 0x0000000000308947 */ /* 0x000fea0003800000 */
[C---:B------:R-:W-:Y:S02]  /*08e0*/  LEA R8, R24.reuse, R19, 0x2 ;  /* 0x0000001318087211 */ /* 0x040fe400078e10ff */
[C---:B------:R-:W-:Y:S02]  /*08f0*/  LEA R12, R24.reuse, R17, 0x5 ;  /* 0x00000011180c7211 */ /* 0x040fe400078e28ff */
[----:B------:R-:W-:Y:S02]  /*0900*/  IADD3 R24, PT, PT, R24, 0x4, RZ ;  /* 0x0000000418187810 */ /* 0x000fe40007ffe0ff */
[----:B------:R-:W-:Y:S04]  /*0910*/  LDS.128 R8, [R8] ;  /* 0x0000000008087984 */ /* 0x000fe80000000c00 */
[----:B0-----:R-:W0:Y:S04]  /*0920*/  LDS R13, [R12] ;  /* 0x000000000c0d7984 */ /* 0x001e280000000800 */
[----:B------:R-:W1:Y:S04]  /*0930*/  LDS R15, [R12+0x20] ;  /* 0x000020000c0f7984 */ /* 0x000e680000000800 */
[----:B------:R-:W2:Y:S04]  /*0940*/  LDS R26, [R12+0x40] ;  /* 0x000040000c1a7984 */ /* 0x000ea80000000800 */
[----:B------:R-:W3:Y:S01]  /*0950*/  LDS R25, [R12+0x60] ;  /* 0x000060000c197984 */ /* 0x000ee20000000800 */
[----:B0-----:R-:W-:-:S04]  /*0960*/  FFMA R14, R8, R13, R27 ;  /* 0x0000000d080e7223 */ /* 0x001fc8000000001b */
[----:B-1----:R-:W-:-:S04]  /*0970*/  FFMA R9, R15, R9, R14 ;  /* 0x000000090f097223 */ /* 0x002fc8000000000e */
[----:B--2---:R-:W-:-:S04]  /*0980*/  FFMA R10, R26, R10, R9 ;  /* 0x0000000a1a0a7223 */ /* 0x004fc80000000009 */
[----:B---3--:R-:W-:-:S07]  /*0990*/  FFMA R27, R25, R11, R10 ;  /* 0x0000000b191b7223 */ /* 0x008fce000000000a */
.L_x_18:
[----:B------:R-:W-:Y:S05]  /*09a0*/  @!P1 BRA `(.L_x_14) ;  /* 0x0000000000309947 */ /* 0x000fea0003800000 */
[C---:B------:R-:W-:Y:S02]  /*09b0*/  LEA R8, R24.reuse, R19, 0x2 ;  /* 0x0000001318087211 */ /* 0x040fe400078e10ff */
[----:B0-----:R-:W-:Y:S02]  /*09c0*/  LEA R13, R24, R17, 0x5 ;  /* 0x00000011180d7211 */ /* 0x001fe400078e28ff */
[----:B------:R-:W-:Y:S02]  /*09d0*/  ISETP.NE.AND P0, PT, R3, 0x1, PT ;  /* 0x000000010300780c */ /* 0x000fe40003f05270 */
[----:B------:R-:W-:Y:S04]  /*09e0*/  LDS.128 R8, [R8] ;  /* 0x0000000008087984 */ /* 0x000fe80000000c00 */
[----:B------:R-:W0:Y:S02]  /*09f0*/  LDS R12, [R13] ;  /* 0x000000000d0c7984 */ /* 0x000e240000000800 */
[----:B0-----:R-:W-:-:S05]  /*0a00*/  FFMA R27, R8, R12, R27 ;  /* 0x0000000c081b7223 */ /* 0x001fca000000001b */
[----:B------:R-:W-:Y:S05]  /*0a10*/  @!P0 BRA `(.L_x_14) ;  /* 0x0000000000148947 */ /* 0x000fea0003800000 */
[----:B------:R-:W-:Y:S01]  /*0a20*/  ISETP.NE.AND P0, PT, R3, 0x2, PT ;  /* 0x000000020300780c */ /* 0x000fe20003f05270 */
[----:B------:R-:W0:-:S12]  /*0a30*/  LDS R8, [R13+0x20] ;  /* 0x000020000d087984 */ /* 0x000e180000000800 */
[----:B------:R-:W1:Y:S01]  /*0a40*/  @P0 LDS R12, [R13+0x40] ;  /* 0x000040000d0c0984 */ /* 0x000e620000000800 */
[----:B0-----:R-:W-:-:S04]  /*0a50*/  FFMA R27, R8, R9, R27 ;  /* 0x00000009081b7223 */ /* 0x001fc8000000001b */
[----:B-1----:R-:W-:-:S07]  /*0a60*/  @P0 FFMA R27, R12, R10, R27 ;  /* 0x0000000a0c1b0223 */ /* 0x002fce000000001b */
.L_x_14:
[----:B------:R-:W-:Y:S06]  /*0a70*/  BAR.SYNC.DEFER_BLOCKING 0x0 ;  /* 0x0000000000007b1d */ /* 0x000fec0000010000 */
[----:B------:R-:W-:Y:S05]  /*0a80*/  BRA.U !UP0, `(.L_x_19) ;  /* 0xfffffff508ec7547 */ /* 0x000fea000b83ffff */
.L_x_13:
[----:B------:R-:W1:Y:S01]  /*0a90*/  LDCU UR4, c[0x0][0x3a8] ;  /* 0x00007500ff0477ac */ /* 0x000e620008000800 */
[----:B------:R-:W2:Y:S01]  /*0aa0*/  LDCU UR5, c[0x0][0x3a4] ;  /* 0x00007480ff0577ac */ /* 0x000ea20008000800 */
[----:B-1----:R-:W-:-:S04]  /*0ab0*/  ISETP.GE.AND P0, PT, R22, UR4, PT ;  /* 0x0000000416007c0c */ /* 0x002fc8000bf06270 */
[----:B--2---:R-:W-:-:S13]  /*0ac0*/  ISETP.GE.OR P0, PT, R23, UR5, P0 ;  /* 0x0000000517007c0c */ /* 0x004fda0008706670 */
[----:B------:R-:W-:Y:S05]  /*0ad0*/  @P0 EXIT ;  /* 0x000000000000094d */ /* 0x000fea0003800000 */
[----:B------:R-:W1:Y:S01]  /*0ae0*/  LDC.64 R2, c[0x0][0x390] ;  /* 0x0000e400ff027b82 */ /* 0x000e620000000a00 */
[----:B------:R-:W-:-:S04]  /*0af0*/  IMAD R23, R23, UR4, R22 ;  /* 0x0000000417177c24 */ /* 0x000fc8000f8e0216 */
[----:B-1----:R-:W-:-:S05]  /*0b00*/  IMAD.WIDE R2, R23, 0x4, R2 ;  /* 0x0000000417027825 */ /* 0x002fca00078e0202 */
[----:B------:R-:W-:Y:S01]  /*0b10*/  STG.E desc[UR10][R2.64], R27 ;  /* 0x0000001b02007986 */ /* 0x000fe2000c10190a */
[----:B------:R-:W-:Y:S05]  /*0b20*/  EXIT ;  /* 0x000000000000794d */ /* 0x000fea0003800000 */
.L_x_20:
        /* <DEDUP_REMOVED lines=13> */
.L_x_27:


//--------------------- .text._Z9native_mmPfS_S_iiiiii --------------------------
	.section	.text._Z9native_mmPfS_S_iiiiii,"ax",@progbits
	.align	128
        .global         _Z9native_mmPfS_S_iiiiii
        .type           _Z9native_mmPfS_S_iiiiii,@function
        .size           _Z9native_mmPfS_S_iiiiii,(.L_x_28 - _Z9native_mmPfS_S_iiiiii)
        .other          _Z9native_mmPfS_S_iiiiii,@"STO_CUDA_ENTRY STV_DEFAULT"
_Z9native_mmPfS_S_iiiiii:
.text._Z9native_mmPfS_S_iiiiii:
[----:B------:R-:W-:Y:S01]  /*0000*/  LDC R1, c[0x0][0x37c] ;  /* 0x0000df00ff017b82 */ /* 0x000fe20000000800 */
[----:B------:R-:W0:Y:S07]  /*0010*/  S2R R5, SR_TID.Y ;  /* 0x0000000000057919 */ /* 0x000e2e0000002200 */
[----:B------:R-:W1:Y:S01]  /*0020*/  LDC R14, c[0x0][0x360] ;  /* 0x0000d800ff0e7b82 */ /* 0x000e620000000800 */
[----:B------:R-:W2:Y:S01]  /*0030*/  LDCU UR6, c[0x0][0x3a4] ;  /* 0x00007480ff0677ac */ /* 0x000ea20008000800 */
[----:B------:R-:W1:Y:S06]  /*0040*/  S2R R3, SR_TID.X ;  /* 0x0000000000037919 */ /* 0x000e6c0000002100 */
[----:B------:R-:W0:Y:S08]  /*0050*/  S2UR UR5, SR_CTAID.Y ;  /* 0x00000000000579c3 */ /* 0x000e300000002600 */
[----:B------:R-:W0:Y:S08]  /*0060*/  LDC R0, c[0x0][0x364] ;  /* 0x0000d900ff007b82 */ /* 0x000e300000000800 */
[----:B------:R-:W1:Y:S08]  /*0070*/  S2UR UR4, SR_CTAID.X ;  /* 0x00000000000479c3 */ /* 0x000e700000002500 */
[----:B------:R-:W3:Y:S01]  /*0080*/  LDC R15, c[0x0][0x3a8] ;  /* 0x0000ea00ff0f7b82 */ /* 0x000ee20000000800 */
[----:B0-----:R-:W-:-:S02]  /*0090*/  IMAD R0, R0, UR5, R5 ;  /* 0x0000000500007c24 */ /* 0x001fc4000f8e0205 */
[----:B-1----:R-:W-:-:S03]  /*00a0*/  IMAD R14, R14, UR4, R3 ;  /* 0x000000040e0e7c24 */ /* 0x002fc6000f8e0203 */
[----:B---3--:R-:W-:-:S04]  /*00b0*/  ISETP.GE.AND P0, PT, R0, R15, PT ;  /* 0x0000000f0000720c */ /* 0x008fc80003f06270 */
[----:B--2---:R-:W-:-:S13]  /*00c0*/  ISETP.GE.OR P0, PT, R14, UR6, P0 ;  /* 0x000000060e007c0c */ /* 0x004fda0008706670 */
[----:B------:R-:W-:Y:S05]  /*00d0*/  @P0 EXIT ;  /* 0x000000000000094d */ /* 0x000fea0003800000 */
[----:B------:R-:W0:Y:S01]  /*00e0*/  LDC R17, c[0x0][0x3ac] ;  /* 0x0000eb00ff117b82 */ /* 0x000e220000000800 */
[----:B------:R-:W1:Y:S01]  /*00f0*/  LDCU.64 UR6, c[0x0][0x358] ;  /* 0x00006b00ff0677ac */ /* 0x000e620008000a00 */
[----:B------:R-:W-:Y:S01]  /*0100*/  HFMA2 R26, -RZ, RZ, 0, 0 ;  /* 0x00000000ff1a7431 */ /* 0x000fe200000001ff */
[----:B0-----:R-:W-:-:S13]  /*0110*/  ISETP.GE.AND P0, PT, R17, 0x1, PT ;  /* 0x000000011100780c */ /* 0x001fda0003f06270 */
[----:B-1----:R-:W-:Y:S05]  /*0120*/  @!P0 BRA `(.L_x_21) ;  /* 0x0000000400b88947 */ /* 0x002fea0003800000 */
[C---:B------:R-:W-:Y:S01]  /*0130*/  ISETP.GE.U32.AND P1, PT, R17.reuse, 0x8, PT ;  /* 0x000000081100780c */ /* 0x040fe20003f26070 */
[----:B------:R-:W-:Y:S01]  /*0140*/  IMAD R18, R14, R17, RZ ;  /* 0x000000110e127224 */ /* 0x000fe200078e02ff */
[----:B------:R-:W-:Y:S02]  /*0150*/  LOP3.LUT R25, R17, 0x7, RZ, 0xc0, !PT ;  /* 0x0000000711197812 */ /* 0x000fe400078ec0ff */
[----:B------:R-:W-:Y:S02]  /*0160*/  MOV R26, RZ ;  /* 0x000000ff001a7202 */ /* 0x000fe40000000f00 */
[----:B------:R-:W-:Y:S02]  /*0170*/  ISETP.NE.AND P0, PT, R25, RZ, PT ;  /* 0x000000ff1900720c */ /* 0x000fe40003f05270 */
[----:B------:R-:W-:-:S05]  /*0180*/  MOV R19, RZ ;  /* 0x000000ff00137202 */ /* 0x000fca0000000f00 */
[----:B------:R-:W-:Y:S06]  /*0190*/  @!P1 BRA `(.L_x_22) ;  /* 0x0000000000c49947 */ /* 0x000fec0003800000 */
[----:B------:R-:W0:Y:S01]  /*01a0*/  LDCU.64 UR4, c[0x0][0x380] ;  /* 0x00007000ff0477ac */ /* 0x000e220008000a00 */
[----:B------:R-:W-:Y:S02]  /*01b0*/  LOP3.LUT R19, R17, 0x7ffffff8, RZ, 0xc0, !PT ;  /* 0x7ffffff811137812 */ /* 0x000fe400078ec0ff */
[----:B------:R-:W-:Y:S02]  /*01c0*/  MOV R26, RZ ;  /* 0x000000ff001a7202 */ /* 0x000fe40000000f00 */
[----:B------:R-:W-:Y:S02]  /*01d0*/  MOV R16, R18 ;  /* 0x0000001200107202 */ /* 0x000fe40000000f00 */
[----:B------:R-:W-:Y:S02]  /*01e0*/  MOV R22, R0 ;  /* 0x0000000000167202 */ /* 0x000fe40000000f00 */
[----:B------:R-:W-:Y:S01]  /*01f0*/  IADD3 R20, PT, PT, -R19, RZ, RZ ;  /* 0x000000ff13147210 */ /* 0x000fe20007ffe1ff */
[----:B0-----:R-:W-:-:S04]  /*0200*/  UIADD3 UR4, UP0, UPT, UR4, 0x10, URZ ;  /* 0x0000001004047890 */ /* 0x001fc8000ff1e0ff */
[----:B------:R-:W-:-:S12]  /*0210*/  UIADD3.X UR5, UPT, UPT, URZ, UR5, URZ, UP0, !UPT ;  /* 0x00000005ff057290 */ /* 0x000fd800087fe4ff */
.L_x_23:
[----:B------:R-:W0:Y:S01]  /*0220*/  LDC.64 R12, c[0x0][0x388] ;  /* 0x0000e200ff0c7b82 */ /* 0x000e220000000a00 */
[----:B------:R-:W-:Y:S02]  /*0230*/  MOV R2, UR4 ;  /* 0x0000000400027c02 */ /* 0x000fe40008000f00 */
[----:B------:R-:W-:-:S03]  /*0240*/  MOV R3, UR5 ;  /* 0x0000000500037c02 */ /* 0x000fc60008000f00 */
[----:B------:R-:W-:-:S05]  /*0250*/  IMAD.WIDE R2, R16, 0x4, R2 ;  /* 0x0000000410027825 */ /* 0x000fca00078e0202 */
[----:B------:R-:W2:Y:S04]  /*0260*/  LDG.E R21, desc[UR6][R2.64+-0x10] ;  /* 0xfffff00602157981 */ /* 0x000ea8000c1e1900 */
[----:B------:R-:W3:Y:S04]  /*0270*/  LDG.E R23, desc[UR6][R2.64+-0xc] ;  /* 0xfffff40602177981 */ /* 0x000ee8000c1e1900 */
[----:B------:R-:W4:Y:S01]  /*0280*/  LDG.E R29, desc[UR6][R2.64+-0x8] ;  /* 0xfffff806021d7981 */ /* 0x000f22000c1e1900 */
[----:B0-----:R-:W-:-:S05]  /*0290*/  IMAD.WIDE R12, R22, 0x4, R12 ;  /* 0x00000004160c7825 */ /* 0x001fca00078e020c */
[----:B------:R0:W2:Y:S01]  /*02a0*/  LDG.E R24, desc[UR6][R12.64] ;  /* 0x000000060c187981 */ /* 0x0000a2000c1e1900 */
[----:B------:R-:W-:-:S04]  /*02b0*/  IMAD.WIDE R10, R15, 0x4, R12 ;  /* 0x000000040f0a7825 */ /* 0x000fc800078e020c */
[C---:B------:R-:W-:Y:S02]  /*02c0*/  IMAD.WIDE R4, R15.reuse, 0x4, R10 ;  /* 0x000000040f047825 */ /* 0x040fe400078e020a */
[----:B------:R-:W3:Y:S02]  /*02d0*/  LDG.E R10, desc[UR6][R10.64] ;  /* 0x000000060a0a7981 */ /* 0x000ee4000c1e1900 */
[C---:B------:R-:W-:Y:S02]  /*02e0*/  IMAD.WIDE R6, R15.reuse, 0x4, R4 ;  /* 0x000000040f067825 */ /* 0x040fe400078e0204 */
[----:B------:R1:W4:Y:S02]  /*02f0*/  LDG.E R28, desc[UR6][R4.64] ;  /* 0x00000006041c7981 */ /* 0x000324000c1e1900 */
[C---:B------:R-:W-:Y:S02]  /*0300*/  IMAD.WIDE R8, R15.reuse, 0x4, R6 ;  /* 0x000000040f087825 */ /* 0x040fe400078e0206 */
[----:B------:R-:W5:Y:S02]  /*0310*/  LDG.E R6, desc[UR6][R6.64] ;  /* 0x0000000606067981 */ /* 0x000f64000c1e1900 */
[----:B0-----:R-:W-:-:S05]  /*0320*/  IMAD.WIDE R12, R15, 0x4, R8 ;  /* 0x000000040f0c7825 */ /* 0x001fca00078e0208 */
[----:B------:R-:W5:Y:S04]  /*0330*/  LDG.E R11, desc[UR6][R12.64] ;  /* 0x000000060c0b7981 */ /* 0x000f68000c1e1900 */
[----:B------:R-:W5:Y:S04]  /*0340*/  LDG.E R7, desc[UR6][R8.64] ;  /* 0x0000000608077981 */ /* 0x000f68000c1e1900 */
[----:B------:R-:W5:Y:S04]  /*0350*/  LDG.E R9, desc[UR6][R2.64+-0x4] ;  /* 0xfffffc0602097981 */ /* 0x000f68000c1e1900 */
[----:B------:R-:W5:Y:S01]  /*0360*/  LDG.E R8, desc[UR6][R2.64+0x8] ;  /* 0x0000080602087981 */ /* 0x000f62000c1e1900 */
[----:B--2---:R-:W-:Y:S01]  /*0370*/  FFMA R24, R21, R24, R26 ;  /* 0x0000001815187223 */ /* 0x004fe2000000001a */
[----:B------:R-:W-:-:S02]  /*0380*/  IMAD.WIDE R26, R15, 0x4, R12 ;  /* 0x000000040f1a7825 */ /* 0x000fc400078e020c */
[----:B------:R-:W2:Y:S04]  /*0390*/  LDG.E R21, desc[UR6][R2.64] ;  /* 0x0000000602157981 */ /* 0x000ea8000c1e1900 */
[----:B------:R-:W2:Y:S01]  /*03a0*/  LDG.E R12, desc[UR6][R2.64+0x4] ;  /* 0x00000406020c7981 */ /* 0x000ea2000c1e1900 */
[----:B-1----:R-:W-:-:S03]  /*03b0*/  IMAD.WIDE R4, R15, 0x4, R26 ;  /* 0x000000040f047825 */ /* 0x002fc600078e021a */
[----:B------:R-:W2:Y:S04]  /*03c0*/  LDG.E R13, desc[UR6][R2.64+0xc] ;  /* 0x00000c06020d7981 */ /* 0x000ea8000c1e1900 */
[----:B------:R-:W2:Y:S04]  /*03d0*/  LDG.E R4, desc[UR6][R4.64] ;  /* 0x0000000604047981 */ /* 0x000ea8000c1e1900 */
[----:B------:R-:W2:Y:S01]  /*03e0*/  LDG.E R3, desc[UR6][R26.64] ;  /* 0x000000061a037981 */ /* 0x000ea2000c1e1900 */
[----:B---3--:R-:W-:Y:S01]  /*03f0*/  FFMA R10, R23, R10, R24 ;  /* 0x0000000a170a7223 */ /* 0x008fe20000000018 */
[----:B------:R-:W-:-:S03]  /*0400*/  IADD3 R20, PT, PT, R20, 0x8, RZ ;  /* 0x0000000814147810 */ /* 0x000fc60007ffe0ff */
[----:B----4-:R-:W-:Y:S01]  /*0410*/  FFMA R10, R29, R28, R10 ;  /* 0x0000001c1d0a7223 */ /* 0x010fe2000000000a */
[----:B------:R-:W-:Y:S02]  /*0420*/  ISETP.NE.AND P1, PT, R20, RZ, PT ;  /* 0x000000ff1400720c */ /* 0x000fe40003f25270 */
[----:B------:R-:W-:Y:S01]  /*0430*/  LEA R22, R15, R22, 0x3 ;  /* 0x000000160f167211 */ /* 0x000fe200078e18ff */
[----:B-----5:R-:W-:Y:S01]  /*0440*/  FFMA R6, R9, R6, R10 ;  /* 0x0000000609067223 */ /* 0x020fe2000000000a */
[----:B------:R-:W-:-:S03]  /*0450*/  IADD3 R16, PT, PT, R16, 0x8, RZ ;  /* 0x0000000810107810 */ /* 0x000fc60007ffe0ff */
[----:B--2---:R-:W-:-:S04]  /*0460*/  FFMA R7, R21, R7, R6 ;  /* 0x0000000715077223 */ /* 0x004fc80000000006 */
[----:B------:R-:W-:-:S04]  /*0470*/  FFMA R7, R12, R11, R7 ;  /* 0x0000000b0c077223 */ /* 0x000fc80000000007 */
[----:B------:R-:W-:-:S04]  /*0480*/  FFMA R8, R8, R3, R7 ;  /* 0x0000000308087223 */ /* 0x000fc80000000007 */
[----:B------:R-:W-:Y:S01]  /*0490*/  FFMA R26, R13, R4, R8 ;  /* 0x000000040d1a7223 */ /* 0x000fe20000000008 */
[----:B------:R-:W-:Y:S06]  /*04a0*/  @P1 BRA `(.L_x_23) ;  /* 0xfffffffc005c1947 */ /* 0x000fec000383ffff */
.L_x_22:
[----:B------:R-:W-:Y:S05]  /*04b0*/  @!P0 BRA `(.L_x_21) ;  /* 0x0000000000d48947 */ /* 0x000fea0003800000 */
[----:B------:R-:W-:Y:S02]  /*04c0*/  ISETP.GE.U32.AND P0, PT, R25, 0x4, PT ;  /* 0x000000041900780c */ /* 0x000fe40003f06070 */
[----:B------:R-:W-:-:S04]  /*04d0*/  LOP3.LUT R12, R17, 0x3, RZ, 0xc0, !PT ;  /* 0x00000003110c7812 */ /* 0x000fc800078ec0ff */
[----:B------:R-:W-:-:S07]  /*04e0*/  ISETP.NE.AND P1, PT, R12, RZ, PT ;  /* 0x000000ff0c00720c */ /* 0x000fce0003f25270 */
[----:B------:R-:W-:Y:S06]  /*04f0*/  @!P0 BRA `(.L_x_24) ;  /* 0x0000000000588947 */ /* 0x000fec0003800000 */
[----:B------:R-:W0:Y:S01]  /*0500*/  LDC.64 R8, c[0x0][0x388] ;  /* 0x0000e200ff087b82 */ /* 0x000e220000000a00 */
[----:B------:R-:W-:Y:S01]  /*0510*/  IMAD R7, R19, R15, R0 ;  /* 0x0000000f13077224 */ /* 0x000fe200078e0200 */
[----:B------:R-:W-:-:S06]  /*0520*/  IADD3 R5, PT, PT, R18, R19, RZ ;  /* 0x0000001312057210 */ /* 0x000fcc0007ffe0ff */
[----:B------:R-:W1:Y:S01]  /*0530*/  LDC.64 R2, c[0x0][0x380] ;  /* 0x0000e000ff027b82 */ /* 0x000e620000000a00 */
[----:B0-----:R-:W-:-:S04]  /*0540*/  IMAD.WIDE R8, R7, 0x4, R8 ;  /* 0x0000000407087825 */ /* 0x001fc800078e0208 */
[----:B------:R-:W-:Y:S02]  /*0550*/  IMAD.WIDE R10, R15, 0x4, R8 ;  /* 0x000000040f0a7825 */ /* 0x000fe400078e0208 */
[----:B------:R-:W2:Y:S02]  /*0560*/  LDG.E R8, desc[UR6][R8.64] ;  /* 0x0000000608087981 */ /* 0x000ea4000c1e1900 */
[----:B-1----:R-:W-:-:S04]  /*0570*/  IMAD.WIDE R2, R5, 0x4, R2 ;  /* 0x0000000405027825 */ /* 0x002fc800078e0202 */
[C---:B------:R-:W-:Y:S01]  /*0580*/  IMAD.WIDE R4, R15.reuse, 0x4, R10 ;  /* 0x000000040f047825 */ /* 0x040fe200078e020a */
[----:B------:R-:W2:Y:S04]  /*0590*/  LDG.E R13, desc[UR6][R2.64] ;  /* 0x00000006020d7981 */ /* 0x000ea8000c1e1900 */
[----:B------:R-:W3:Y:S01]  /*05a0*/  LDG.E R10, desc[UR6][R10.64] ;  /* 0x000000060a0a7981 */ /* 0x000ee2000c1e1900 */
[----:B------:R-:W-:-:S03]  /*05b0*/  IMAD.WIDE R6, R15, 0x4, R4 ;  /* 0x000000040f067825 */ /* 0x000fc600078e0204 */
[----:B------:R-:W3:Y:S04]  /*05c0*/  LDG.E R16, desc[UR6][R2.64+0x4] ;  /* 0x0000040602107981 */ /* 0x000ee8000c1e1900 */
[----:B------:R-:W4:Y:S04]  /*05d0*/  LDG.E R21, desc[UR6][R4.64] ;  /* 0x0000000604157981 */ /* 0x000f28000c1e1900 */
[----:B------:R-:W4:Y:S04]  /*05e0*/  LDG.E R20, desc[UR6][R2.64+0x8] ;  /* 0x0000080602147981 */ /* 0x000f28000c1e1900 */
[----:B------:R-:W5:Y:S04]  /*05f0*/  LDG.E R22, desc[UR6][R2.64+0xc] ;  /* 0x00000c0602167981 */ /* 0x000f68000c1e1900 */
[----:B------:R-:W5:Y:S01]  /*0600*/  LDG.E R6, desc[UR6][R6.64] ;  /* 0x0000000606067981 */ /* 0x000f62000c1e1900 */
[----:B------:R-:W-:Y:S01]  /*0610*/  IADD3 R19, PT, PT, R19, 0x4, RZ ;  /* 0x0000000413137810 */ /* 0x000fe20007ffe0ff */
[----:B--2---:R-:W-:-:S04]  /*0620*/  FFMA R13, R13, R8, R26 ;  /* 0x000000080d0d7223 */ /* 0x004fc8000000001a */
[----:B---3--:R-:W-:-:S04]  /*0630*/  FFMA R13, R16, R10, R13 ;  /* 0x0000000a100d7223 */ /* 0x008fc8000000000d */
[----:B----4-:R-:W-:-:S04]  /*0640*/  FFMA R13, R20, R21, R13 ;  /* 0x00000015140d7223 */ /* 0x010fc8000000000d */
[----:B-----5:R-:W-:-:S07]  /*0650*/  FFMA R26, R22, R6, R13 ;  /* 0x00000006161a7223 */ /* 0x020fce000000000d */
.L_x_24:
[----:B------:R-:W-:Y:S05]  /*0660*/  @!P1 BRA `(.L_x_21) ;  /* 0x0000000000689947 */ /* 0x000fea0003800000 */
[----:B------:R-:W0:Y:S01]  /*0670*/  LDC.64 R8, c[0x0][0x388] ;  /* 0x0000e200ff087b82 */ /* 0x000e220000000a00 */
[----:B------:R-:W-:Y:S02]  /*0680*/  ISETP.NE.AND P0, PT, R12, 0x1, PT ;  /* 0x000000010c00780c */ /* 0x000fe40003f05270 */
[----:B------:R-:W-:-:S04]  /*0690*/  LOP3.LUT R17, R17, 0x1, RZ, 0xc0, !PT ;  /* 0x0000000111117812 */ /* 0x000fc800078ec0ff */
[----:B------:R-:W-:Y:S01]  /*06a0*/  ISETP.NE.U32.AND P1, PT, R17, 0x1, PT ;  /* 0x000000011100780c */ /* 0x000fe20003f25070 */
[----:B------:R-:W1:Y:S06]  /*06b0*/  LDC.64 R6, c[0x0][0x380] ;  /* 0x0000e000ff067b82 */ /* 0x000e6c0000000a00 */
[C---:B------:R-:W-:Y:S01]  /*06c0*/  @P0 IMAD R13, R19.reuse, R15, R0 ;  /* 0x0000000f130d0224 */ /* 0x040fe200078e0200 */
[----:B------:R-:W-:Y:S01]  /*06d0*/  @P0 IADD3 R11, PT, PT, R18, R19, RZ ;  /* 0x00000013120b0210 */ /* 0x000fe20007ffe0ff */
[----:B------:R-:W2:Y:S01]  /*06e0*/  LDC.64 R4, c[0x0][0x380] ;  /* 0x0000e000ff047b82 */ /* 0x000ea20000000a00 */
[----:B------:R-:W-:-:S07]  /*06f0*/  @P0 IADD3 R19, PT, PT, R19, 0x2, RZ ;  /* 0x0000000213130810 */ /* 0x000fce0007ffe0ff */
[----:B------:R-:W3:Y:S01]  /*0700*/  LDC.64 R2, c[0x0][0x388] ;  /* 0x0000e200ff027b82 */ /* 0x000ee20000000a00 */
[----:B0-----:R-:W-:Y:S01]  /*0710*/  @P0 IMAD.WIDE R8, R13, 0x4, R8 ;  /* 0x000000040d080825 */ /* 0x001fe200078e0208 */
[----:B------:R-:W-:-:S03]  /*0720*/  @!P1 IADD3 R13, PT, PT, R18, R19, RZ ;  /* 0x00000013120d9210 */ /* 0x000fc60007ffe0ff */
[----:B------:R-:W-:Y:S01]  /*0730*/  @!P1 IMAD R19, R19, R15, R0 ;  /* 0x0000000f13139224 */ /* 0x000fe200078e0200 */
[----:B------:R-:W4:Y:S01]  /*0740*/  @P0 LDG.E R12, desc[UR6][R8.64] ;  /* 0x00000006080c0981 */ /* 0x000f22000c1e1900 */
[----:B-1----:R-:W-:-:S04]  /*0750*/  @P0 IMAD.WIDE R6, R11, 0x4, R6 ;  /* 0x000000040b060825 */ /* 0x002fc800078e0206 */
[----:B------:R-:W-:Y:S01]  /*0760*/  @P0 IMAD.WIDE R10, R15, 0x4, R8 ;  /* 0x000000040f0a0825 */ /* 0x000fe200078e0208 */
[----:B------:R-:W4:Y:S03]  /*0770*/  @P0 LDG.E R17, desc[UR6][R6.64] ;  /* 0x0000000606110981 */ /* 0x000f26000c1e1900 */
[----:B--2---:R-:W-:Y:S01]  /*0780*/  @!P1 IMAD.WIDE R4, R13, 0x4, R4 ;  /* 0x000000040d049825 */ /* 0x004fe200078e0204 */
[----:B------:R-:W2:Y:S04]  /*0790*/  @P0 LDG.E R21, desc[UR6][R6.64+0x4] ;  /* 0x0000040606150981 */ /* 0x000ea8000c1e1900 */
[----:B------:R-:W2:Y:S01]  /*07a0*/  @P0 LDG.E R10, desc[UR6][R10.64] ;  /* 0x000000060a0a0981 */ /* 0x000ea2000c1e1900 */
[----:B---3--:R-:W-:-:S03]  /*07b0*/  @!P1 IMAD.WIDE R2, R19, 0x4, R2 ;  /* 0x0000000413029825 */ /* 0x008fc600078e0202 */
[----:B------:R-:W3:Y:S04]  /*07c0*/  @!P1 LDG.E R5, desc[UR6][R4.64] ;  /* 0x0000000604059981 */ /* 0x000ee8000c1e1900 */
[----:B------:R-:W3:Y:S01]  /*07d0*/  @!P1 LDG.E R2, desc[UR6][R2.64] ;  /* 0x0000000602029981 */ /* 0x000ee2000c1e1900 */
[----:B----4-:R-:W-:-:S04]  /*07e0*/  @P0 FFMA R12, R17, R12, R26 ;  /* 0x0000000c110c0223 */ /* 0x010fc8000000001a */
[----:B--2---:R-:W-:-:S04]  /*07f0*/  @P0 FFMA R26, R21, R10, R12 ;  /* 0x0000000a151a0223 */ /* 0x004fc8000000000c */
[----:B---3--:R-:W-:-:S07]  /*0800*/  @!P1 FFMA R26, R5, R2, R26 ;  /* 0x00000002051a9223 */ /* 0x008fce000000001a */
.L_x_21:
[----:B------:R-:W0:Y:S01]  /*0810*/  LDC.64 R2, c[0x0][0x390] ;  /* 0x0000e400ff027b82 */ /* 0x000e220000000a00 */
[----:B------:R-:W-:-:S04]  /*0820*/  IMAD R15, R14, R15, R0 ;  /* 0x0000000f0e0f7224 */ /* 0x000fc800078e0200 */
[----:B0-----:R-:W-:-:S05]  /*0830*/  IMAD.WIDE R2, R15, 0x4, R2 ;  /* 0x000000040f027825 */ /* 0x001fca00078e0202 */
[----:B------:R-:W-:Y:S01]  /*0840*/  STG.E desc[UR6][R2.64], R26 ;  /* 0x0000001a02007986 */ /* 0x000fe2000c101906 */
[----:B------:R-:W-:Y:S05]  /*0850*/  EXIT ;  /* 0x000000000000794d */ /* 0x000fea0003800000 */
.L_x_25:
        /* <DEDUP_REMOVED lines=10> */
.L_x_28:


//--------------------- .nv.global.init           --------------------------
	.section	.nv.global.init,"aw",@progbits
.nv.global.init:
	.type		$str$1,@object
	.size		$str$1,($str - $str$1)
$str$1:
        /*0000*/ 	.byte	0x6e, 0x5f, 0x69, 0x74, 0x65, 0x72, 0x25, 0x32, 0x3d, 0x3d, 0x30, 0x00
	.type		$str,@object
	.size		$str,(.L_0 - $str)
$str:
        /*000c*/ 	.byte	0x41, 0x73, 0x73, 0x65, 0x72, 0x74, 0x69, 0x6f, 0x6e, 0x20, 0x25, 0x73, 0x20, 0x66, 0x61, 0x69
        /*001c*/ 	.byte	0x6c, 0x65, 0x64, 0x21, 0x0a, 0x00
.L_0:


//--------------------- .nv.shared._Z22tiled_mm_double_bufferPfS_S_iiiiii --------------------------
	.section	.nv.shared._Z22tiled_mm_double_bufferPfS_S_iiiiii,"aw",@nobits
	.sectionflags	@""
	.align	4
.nv.shared._Z22tiled_mm_double_bufferPfS_S_iiiiii:
	.zero		2048


//--------------------- .nv.shared.reserved.0     --------------------------
	.section	.nv.shared.reserved.0,"aw",@nobits
	.weak		__nv_reservedSMEM_offset_0_alias
	.size		__nv_reservedSMEM_offset_0_alias, 0, 64
	.other		__nv_reservedSMEM_offset_0_alias,@"STO_CUDA_RESERVED_SHARED STV_DEFAULT"
__nv_reservedSMEM_offset_0_alias:
	.zero		0
	.zero		64


//--------------------- .nv.shared._Z8tiled_mmPfS_S_iiiiii --------------------------
	.section	.nv.shared._Z8tiled_mmPfS_S_iiiiii,"aw",@nobits
	.sectionflags	@""
	.align	4
.nv.shared._Z8tiled_mmPfS_S_iiiiii:
	.zero		1536


//--------------------- .nv.constant0._Z22tiled_mm_double_bufferPfS_S_iiiiii --------------------------
	.section	.nv.constant0._Z22tiled_mm_double_bufferPfS_S_iiiiii,"a",@progbits
	.sectionflags	@""
	.align	4
.nv.constant0._Z22tiled_mm_double_bufferPfS_S_iiiiii:
	.zero		944


//--------------------- .nv.constant0._Z8tiled_mmPfS_S_iiiiii --------------------------
	.section	.nv.constant0._Z8tiled_mmPfS_S_iiiiii,"a",@progbits
	.sectionflags	@""
	.align	4
.nv.constant0._Z8tiled_mmPfS_S_iiiiii:
	.zero		944


//--------------------- .nv.constant0._Z9native_mmPfS_S_iiiiii --------------------------
	.section	.nv.constant0._Z9native_mmPfS_S_iiiiii,"a",@progbits
	.sectionflags	@""
	.align	4
.nv.constant0._Z9native_mmPfS_S_iiiiii:
	.zero		944


//--------------------- SYMBOLS --------------------------

	.type		.nv.reservedSmem.offset0,@object
	.size		.nv.reservedSmem.offset0,0x4
	.type		.nv.reservedSmem.cap,@object
	.size		.nv.reservedSmem.cap,0x4
	.type		vprintf,@function
